// auto-generated by cutlass_sweep.gemm — config: {"arch": "sm_90", "cluster_m": 2, "cluster_n": 1, "dtype": "e4m3", "dtype_b": "e4m3", "layout": "nt", "stages": 0, "tile_k": 256, "tile_m": 256, "tile_n": 128}
#include "cutlass/cutlass.h"
#include "cutlass/gemm/collective/collective_builder.hpp"
#include "cutlass/gemm/device/gemm_universal_adapter.h"
#include "cutlass/gemm/kernel/gemm_universal.hpp"
#include "cutlass/epilogue/collective/collective_builder.hpp"

using ElemA = cutlass::float_e4m3_t;
using ElemB = cutlass::float_e4m3_t;
using ElemCD = cutlass::float_e4m3_t;
using Acc  = float;
using TileShape    = cute::Shape<cute::_256, cute::_128, cute::_256>;
using ClusterShape = cute::Shape<cute::_2, cute::_1, cute::_1>;

using CollectiveEpilogue = typename cutlass::epilogue::collective::CollectiveBuilder<
    cutlass::arch::Sm90, cutlass::arch::OpClassTensorOp,
    TileShape, ClusterShape,
    cutlass::epilogue::collective::EpilogueTileAuto,
    Acc, Acc,
    ElemCD, cutlass::layout::RowMajor, 128 / cutlass::sizeof_bits<ElemCD>::value,
    ElemCD, cutlass::layout::RowMajor, 128 / cutlass::sizeof_bits<ElemCD>::value,
    cutlass::epilogue::collective::EpilogueScheduleAuto
  >::CollectiveOp;

using CollectiveMainloop = typename cutlass::gemm::collective::CollectiveBuilder<
    cutlass::arch::Sm90, cutlass::arch::OpClassTensorOp,
    ElemA, cutlass::layout::RowMajor, 128 / cutlass::sizeof_bits<ElemA>::value,
    ElemB, cutlass::layout::ColumnMajor, 128 / cutlass::sizeof_bits<ElemB>::value,
    Acc,
    TileShape, ClusterShape,
    cutlass::gemm::collective::StageCountAutoCarveout<static_cast<int>(sizeof(typename CollectiveEpilogue::SharedStorage))>,
    cutlass::gemm::collective::KernelScheduleAuto
  >::CollectiveOp;

using GemmKernel = cutlass::gemm::kernel::GemmUniversal<
    cute::Shape<int,int,int,int>,
    CollectiveMainloop,
    CollectiveEpilogue
>;
using Gemm = cutlass::gemm::device::GemmUniversalAdapter<GemmKernel>;

// Force the device kernel symbol into the cubin without needing a host main.
auto* _anchor = &cutlass::device_kernel<GemmKernel>;


// ===== COMPILED SASS (sm_90a) =====

	.target	sm_90a

	.elftype	@"ET_EXEC"


//--------------------- .note.nv.tkinfo           --------------------------
	.section	.note.nv.tkinfo,"",@"SHT_NOTE"
	.sectionflags	@"SHF_NOTE_NV_TKINFO"
	.tkinfo
        /*0018*/ 	.word	0x00000002
        /*0030*/ 	.string	""
        /*0030*/ 	.string	"ptxas"
        /*0030*/ 	.string	"Cuda compilation tools, release 13.0, V13.0.88"
        /*0030*/ 	.string	"Build cuda_13.0.r13.0/compiler.36424714_0"
        /*0030*/ 	.string	"-arch sm_90a -m 64 "



//--------------------- .note.nv.cuinfo           --------------------------
	.section	.note.nv.cuinfo,"",@"SHT_NOTE"
	.sectionflags	@"SHF_NOTE_NV_CUINFO"
        /*0018*/ 	.short	0x0002
        /*001a*/ 	.short	0x005a
        /*001c*/ 	.short	0x0082
	.zero		2


//--------------------- .nv.info                  --------------------------
	.section	.nv.info,"",@"SHT_CUDA_INFO"
	.align	4


	//----- nvinfo : EIATTR_REGCOUNT
	.align		4
        /*0000*/ 	.byte	0x04, 0x2f
        /*0002*/ 	.short	(.L_12 - .L_11)
	.align		4
.L_11:
        /*0004*/ 	.word	index@(_ZN7cutlass13device_kernelINS_4gemm6kernel13GemmUniversalIN4cute5tupleIJiiiiEEENS1_10collective13CollectiveMmaINS1_37MainloopSm90TmaGmmaWarpSpecializedFP8ILi2ENS5_IJNS4_1CILi2EEENSA_ILi1EEESC_EEENS1_35KernelTmaWarpSpecializedCooperativeEEENS5_IJNSA_ILi256EEENSA_ILi128EEESG_EEENS_12float_e4m3_tENS5_IJlSC_lEEESJ_SK_NS4_8TiledMMAINS4_8MMA_AtomIJNS4_4SM904GMMA31MMA_64x128x32_F32E4M3E4M3_SS_TNILNSO_7ScaleInE1ELSQ_1EEEEEENS4_6LayoutISD_NS5_IJSC_NSA_ILi0EEESU_EEEEENS5_IJNS4_10UnderscoreESX_SX_EEEEENS4_13SM90_TMA_LOADENS4_14ComposedLayoutINS4_7SwizzleILi3ELi4ELi3EEENS4_18smem_ptr_flag_bitsILi8EEENST_INS5_IJNSA_ILi8EEESH_EEENS5_IJSH_SC_EEEEEEEvNS4_8identityENS4_23SM90_TMA_LOAD_MULTICASTES1A_vS1B_EENS_8epilogue10collective6detail29Sm90TmaWarpSpecializedAdapterINS1F_15DefaultEpilogueISJ_SK_SK_NS1E_6thread17LinearCombinationISJ_Li1EffLNS1J_9ScaleType4KindE0ELNS_15FloatRoundStyleE2ESJ_EENS1_15EpilogueDefaultEEEEEvvEEEEvNT_6ParamsE)
        /*0008*/ 	.word	0x000000a8


	//----- nvinfo : EIATTR_FRAME_SIZE
	.align		4
.L_12:
        /*000c*/ 	.byte	0x04, 0x11
        /*000e*/ 	.short	(.L_14 - .L_13)
	.align		4
.L_13:
        /*0010*/ 	.word	index@(_ZN7cutlass13device_kernelINS_4gemm6kernel13GemmUniversalIN4cute5tupleIJiiiiEEENS1_10collective13CollectiveMmaINS1_37MainloopSm90TmaGmmaWarpSpecializedFP8ILi2ENS5_IJNS4_1CILi2EEENSA_ILi1EEESC_EEENS1_35KernelTmaWarpSpecializedCooperativeEEENS5_IJNSA_ILi256EEENSA_ILi128EEESG_EEENS_12float_e4m3_tENS5_IJlSC_lEEESJ_SK_NS4_8TiledMMAINS4_8MMA_AtomIJNS4_4SM904GMMA31MMA_64x128x32_F32E4M3E4M3_SS_TNILNSO_7ScaleInE1ELSQ_1EEEEEENS4_6LayoutISD_NS5_IJSC_NSA_ILi0EEESU_EEEEENS5_IJNS4_10UnderscoreESX_SX_EEEEENS4_13SM90_TMA_LOADENS4_14ComposedLayoutINS4_7SwizzleILi3ELi4ELi3EEENS4_18smem_ptr_flag_bitsILi8EEENST_INS5_IJNSA_ILi8EEESH_EEENS5_IJSH_SC_EEEEEEEvNS4_8identityENS4_23SM90_TMA_LOAD_MULTICASTES1A_vS1B_EENS_8epilogue10collective6detail29Sm90TmaWarpSpecializedAdapterINS1F_15DefaultEpilogueISJ_SK_SK_NS1E_6thread17LinearCombinationISJ_Li1EffLNS1J_9ScaleType4KindE0ELNS_15FloatRoundStyleE2ESJ_EENS1_15EpilogueDefaultEEEEEvvEEEEvNT_6ParamsE)
        /*0014*/ 	.word	0x000000f8


	//----- nvinfo : EIATTR_MIN_STACK_SIZE
	.align		4
.L_14:
        /*0018*/ 	.byte	0x04, 0x12
        /*001a*/ 	.short	(.L_16 - .L_15)
	.align		4
.L_15:
        /*001c*/ 	.word	index@(_ZN7cutlass13device_kernelINS_4gemm6kernel13GemmUniversalIN4cute5tupleIJiiiiEEENS1_10collective13CollectiveMmaINS1_37MainloopSm90TmaGmmaWarpSpecializedFP8ILi2ENS5_IJNS4_1CILi2EEENSA_ILi1EEESC_EEENS1_35KernelTmaWarpSpecializedCooperativeEEENS5_IJNSA_ILi256EEENSA_ILi128EEESG_EEENS_12float_e4m3_tENS5_IJlSC_lEEESJ_SK_NS4_8TiledMMAINS4_8MMA_AtomIJNS4_4SM904GMMA31MMA_64x128x32_F32E4M3E4M3_SS_TNILNSO_7ScaleInE1ELSQ_1EEEEEENS4_6LayoutISD_NS5_IJSC_NSA_ILi0EEESU_EEEEENS5_IJNS4_10UnderscoreESX_SX_EEEEENS4_13SM90_TMA_LOADENS4_14ComposedLayoutINS4_7SwizzleILi3ELi4ELi3EEENS4_18smem_ptr_flag_bitsILi8EEENST_INS5_IJNSA_ILi8EEESH_EEENS5_IJSH_SC_EEEEEEEvNS4_8identityENS4_23SM90_TMA_LOAD_MULTICASTES1A_vS1B_EENS_8epilogue10collective6detail29Sm90TmaWarpSpecializedAdapterINS1F_15DefaultEpilogueISJ_SK_SK_NS1E_6thread17LinearCombinationISJ_Li1EffLNS1J_9ScaleType4KindE0ELNS_15FloatRoundStyleE2ESJ_EENS1_15EpilogueDefaultEEEEEvvEEEEvNT_6ParamsE)
        /*0020*/ 	.word	0x000000f8
.L_16:


//--------------------- .nv.compat                --------------------------
	.section	.nv.compat,"",@"SHT_CUDA_COMPAT_INFO"
	.align	4
        /*0000*/ 	.byte	0x02, 0x09, 0x01, 0x00, 0x02, 0x02, 0x04, 0x00, 0x02, 0x05, 0x05, 0x00, 0x03, 0x07, 0x01, 0x01
        /*0010*/ 	.byte	0x02, 0x03, 0x01, 0x00, 0x02, 0x06, 0x01, 0x00, 0x04, 0x0b, 0x08, 0x00, 0x00, 0x00, 0x00, 0x00
        /*0020*/ 	.byte	0x00, 0x00, 0x00, 0x00


//--------------------- .nv.info._ZN7cutlass13device_kernelINS_4gemm6kernel13GemmUniversalIN4cute5tupleIJiiiiEEENS1_10collective13CollectiveMmaINS1_37MainloopSm90TmaGmmaWarpSpecializedFP8ILi2ENS5_IJNS4_1CILi2EEENSA_ILi1EEESC_EEENS1_35KernelTmaWarpSpecializedCooperativeEEENS5_IJNSA_ILi256EEENSA_ILi128EEESG_EEENS_12float_e4m3_tENS5_IJlSC_lEEESJ_SK_NS4_8TiledMMAINS4_8MMA_AtomIJNS4_4SM904GMMA31MMA_64x128x32_F32E4M3E4M3_SS_TNILNSO_7ScaleInE1ELSQ_1EEEEEENS4_6LayoutISD_NS5_IJSC_NSA_ILi0EEESU_EEEEENS5_IJNS4_10UnderscoreESX_SX_EEEEENS4_13SM90_TMA_LOADENS4_14ComposedLayoutINS4_7SwizzleILi3ELi4ELi3EEENS4_18smem_ptr_flag_bitsILi8EEENST_INS5_IJNSA_ILi8EEESH_EEENS5_IJSH_SC_EEEEEEEvNS4_8identityENS4_23SM90_TMA_LOAD_MULTICASTES1A_vS1B_EENS_8epilogue10collective6detail29Sm90TmaWarpSpecializedAdapterINS1F_15DefaultEpilogueISJ_SK_SK_NS1E_6thread17LinearCombinationISJ_Li1EffLNS1J_9ScaleType4KindE0ELNS_15FloatRoundStyleE2ESJ_EENS1_15EpilogueDefaultEEEEEvvEEEEvNT_6ParamsE --------------------------
	.section	.nv.info._ZN7cutlass13device_kernelINS_4gemm6kernel13GemmUniversalIN4cute5tupleIJiiiiEEENS1_10collective13CollectiveMmaINS1_37MainloopSm90TmaGmmaWarpSpecializedFP8ILi2ENS5_IJNS4_1CILi2EEENSA_ILi1EEESC_EEENS1_35KernelTmaWarpSpecializedCooperativeEEENS5_IJNSA_ILi256EEENSA_ILi128EEESG_EEENS_12float_e4m3_tENS5_IJlSC_lEEESJ_SK_NS4_8TiledMMAINS4_8MMA_AtomIJNS4_4SM904GMMA31MMA_64x128x32_F32E4M3E4M3_SS_TNILNSO_7ScaleInE1ELSQ_1EEEEEENS4_6LayoutISD_NS5_IJSC_NSA_ILi0EEESU_EEEEENS5_IJNS4_10UnderscoreESX_SX_EEEEENS4_13SM90_TMA_LOADENS4_14ComposedLayoutINS4_7SwizzleILi3ELi4ELi3EEENS4_18smem_ptr_flag_bitsILi8EEENST_INS5_IJNSA_ILi8EEESH_EEENS5_IJSH_SC_EEEEEEEvNS4_8identityENS4_23SM90_TMA_LOAD_MULTICASTES1A_vS1B_EENS_8epilogue10collective6detail29Sm90TmaWarpSpecializedAdapterINS1F_15DefaultEpilogueISJ_SK_SK_NS1E_6thread17LinearCombinationISJ_Li1EffLNS1J_9ScaleType4KindE0ELNS_15FloatRoundStyleE2ESJ_EENS1_15EpilogueDefaultEEEEEvvEEEEvNT_6ParamsE,"",@"SHT_CUDA_INFO"
	.sectionflags	@""
	.align	4


	//----- nvinfo : EIATTR_CUDA_API_VERSION
	.align		4
        /*0000*/ 	.byte	0x04, 0x37
        /*0002*/ 	.short	(.L_18 - .L_17)
.L_17:
        /*0004*/ 	.word	0x00000082


	//----- nvinfo : EIATTR_KPARAM_INFO
	.align		4
.L_18:
        /*0008*/ 	.byte	0x04, 0x17
        /*000a*/ 	.short	(.L_20 - .L_19)
.L_19:
        /*000c*/ 	.word	0x00000000
        /*0010*/ 	.short	0x0000
        /*0012*/ 	.short	0x0070
        /*0014*/ 	.byte	0x00, 0xf0, 0x01, 0x10


	//----- nvinfo : EIATTR_SPARSE_MMA_MASK
	.align		4
.L_20:
        /*0018*/ 	.byte	0x03, 0x50
        /*001a*/ 	.short	0x0000


	//----- nvinfo : EIATTR_MAXREG_COUNT
	.align		4
        /*001c*/ 	.byte	0x03, 0x1b
        /*001e*/ 	.short	0x00a8


	//----- nvinfo : EIATTR_NUM_BARRIERS
	.align		4
        /*0020*/ 	.byte	0x02, 0x4c
        /*0022*/ 	.byte	0x01
	.zero		1


	//----- nvinfo : EIATTR_ANNOTATIONS
	.align		4
        /*0024*/ 	.byte	0x04, 0x55
        /*0026*/ 	.short	(.L_22 - .L_21)


	//   ....[0]....
.L_21:
        /*0028*/ 	.word	0x00000001
        /*002c*/ 	.byte	0xd0, 0x06, 0x00, 0x00, 0x01, 0x00, 0x00, 0x00, 0xc0, 0x07, 0x00, 0x00, 0x01, 0x00, 0x00, 0x00
        /* <DEDUP_REMOVED lines=192> */
        /*0c3c*/ 	.byte	0x90, 0x0a, 0x01, 0x00


	//----- nvinfo : EIATTR_MERCURY_ISA_VERSION
	.align		4
.L_22:
        /*0c40*/ 	.byte	0x03, 0x5f
        /*0c42*/ 	.short	0x0101


	//----- nvinfo : EIATTR_INT_WARP_WIDE_INSTR_OFFSETS
	.align		4
        /*0c44*/ 	.byte	0x04, 0x31
        /*0c46*/ 	.short	(.L_24 - .L_23)


	//   ....[0]....
.L_23:
        /*0c48*/ 	.word	0x00000510


	//   ....[1]....
        /*0c4c*/ 	.word	0x00000530


	//   ....[2]....
        /*0c50*/ 	.word	0x000006a0


	//   ....[3]....
        /*0c54*/ 	.word	0x000058b0


	//----- nvinfo : EIATTR_COOP_GROUP_MASK_REGIDS
	.align		4
.L_24:
        /*0c58*/ 	.byte	0x04, 0x29
        /*0c5a*/ 	.short	(.L_26 - .L_25)


	//   ....[0]....
.L_25:
        /*0c5c*/ 	.word	0xffffffff


	//   ....[1]....
        /*0c60*/ 	.word	0xffffffff


	//   ....[2]....
        /*0c64*/ 	.word	0xffffffff


	//   ....[3]....
        /*0c68*/ 	.word	0xffffffff


	//   ....[4]....
        /*0c6c*/ 	.word	0xffffffff


	//   ....[5]....
        /*0c70*/ 	.word	0xffffffff


	//----- nvinfo : EIATTR_COOP_GROUP_INSTR_OFFSETS
	.align		4
.L_26:
        /*0c74*/ 	.byte	0x04, 0x28
        /*0c76*/ 	.short	(.L_28 - .L_27)


	//   ....[0]....
.L_27:
        /*0c78*/ 	.word	0x00000070


	//   ....[1]....
        /*0c7c*/ 	.word	0x00000080


	//   ....[2]....
        /*0c80*/ 	.word	0x000001a0


	//   ....[3]....
        /*0c84*/ 	.word	0x00000380


	//   ....[4]....
        /*0c88*/ 	.word	0x00000800


	//   ....[5]....
        /*0c8c*/ 	.word	0x00001580


	//----- nvinfo : EIATTR_REG_RECONFIG
	.align		4
.L_28:
        /*0c90*/ 	.byte	0x01, 0x54
	.zero		2


	//----- nvinfo : EIATTR_MBARRIER_INSTR_OFFSETS
	.align		4
        /*0c94*/ 	.byte	0x04, 0x39
        /*0c96*/ 	.short	(.L_30 - .L_29)


	//   ....[0]....
.L_29:
        /*0c98*/ 	.word	0x00000320
        /*0c9c*/ 	.word	0x000000ff
        /*0ca0*/ 	.word	0x00000000
        /*0ca4*/ 	.short	0x0100
        /*0ca6*/ 	.byte	0x0a
	.zero		1


	//   ....[1]....
        /*0ca8*/ 	.word	0x00000330
        /*0cac*/ 	.word	0x000000ff
        /*0cb0*/ 	.word	0x00000010
        /*0cb4*/ 	.short	0x0100
        /*0cb6*/ 	.byte	0x0a
	.zero		1


	//   ....[2]....
        /*0cb8*/ 	.word	0x00000340
        /*0cbc*/ 	.word	0x000000ff
        /*0cc0*/ 	.word	0x00000008
        /*0cc4*/ 	.short	0x0100
        /*0cc6*/ 	.byte	0x0a
	.zero		1


	//   ....[3]....
        /*0cc8*/ 	.word	0x00000350
        /*0ccc*/ 	.word	0x000000ff
        /*0cd0*/ 	.word	0x00000018
        /*0cd4*/ 	.short	0x0100
        /*0cd6*/ 	.byte	0x0a
	.zero		1


	//   ....[4]....
        /*0cd8*/ 	.word	0x00000730
        /*0cdc*/ 	.word	0x000000ff
        /*0ce0*/ 	.word	0x00000030
        /*0ce4*/ 	.short	0x0100
        /*0ce6*/ 	.byte	0x08
	.zero		1


	//   ....[5]....
        /*0ce8*/ 	.word	0x000007a0
        /*0cec*/ 	.word	0x000000ff
        /*0cf0*/ 	.word	0x00000038
        /*0cf4*/ 	.short	0x0100
        /*0cf6*/ 	.byte	0x08
	.zero		1


	//   ....[6]....
        /*0cf8*/ 	.word	0x00001d80
        /*0cfc*/ 	.word	0x000000ff
        /*0d00*/ 	.word	0x00000000
        /*0d04*/ 	.short	0x010a
        /*0d06*/ 	.byte	0x06
	.zero		1


	//   ....[7]....
        /*0d08*/ 	.word	0x00001dc0
        /*0d0c*/ 	.word	0x000000ff
        /*0d10*/ 	.word	0x00000000
        /*0d14*/ 	.short	0x010a
        /*0d16*/ 	.byte	0x06
	.zero		1


	//   ....[8]....
        /*0d18*/ 	.word	0x00003330
        /*0d1c*/ 	.word	0x000000ff
        /*0d20*/ 	.word	0x00000000
        /*0d24*/ 	.short	0x010a
        /*0d26*/ 	.byte	0x16
	.zero		1


	//   ....[9]....
        /*0d28*/ 	.word	0x00003370
        /*0d2c*/ 	.word	0x000000ff
        /*0d30*/ 	.word	0x00000000
        /*0d34*/ 	.short	0x010a
        /*0d36*/ 	.byte	0x16
	.zero		1


	//   ....[10]....
        /*0d38*/ 	.word	0x00004740
        /*0d3c*/ 	.word	0x000000e5
        /*0d40*/ 	.word	0x00000000
        /*0d44*/ 	.short	0x0101
        /*0d46*/ 	.byte	0x3f
	.zero		1


	//   ....[11]....
        /*0d48*/ 	.word	0x00005950
        /*0d4c*/ 	.word	0x00000018
        /*0d50*/ 	.word	0x00000000
        /*0d54*/ 	.short	0x0101
        /*0d56*/ 	.byte	0x3f
	.zero		1


	//   ....[12]....
        /*0d58*/ 	.word	0x0000fce0
        /*0d5c*/ 	.word	0x00000005
        /*0d60*/ 	.word	0x00000010
        /*0d64*/ 	.short	0x010a
        /*0d66*/ 	.byte	0x3f
	.zero		1


	//   ....[13]....
        /*0d68*/ 	.word	0x000101d0
        /*0d6c*/ 	.word	0x00000002
        /*0d70*/ 	.word	0x00000038
        /*0d74*/ 	.short	0x0101
        /*0d76*/ 	.byte	0x3f
	.zero		1


	//   ....[14]....
        /*0d78*/ 	.word	0x00010900
        /*0d7c*/ 	.word	0x00000005
        /*0d80*/ 	.word	0x00000000
        /*0d84*/ 	.short	0x010a
        /*0d86*/ 	.byte	0x3f
	.zero		1


	//   ....[15]....
        /*0d88*/ 	.word	0x00010980
        /*0d8c*/ 	.word	0x0000000b
        /*0d90*/ 	.word	0x00000000
        /*0d94*/ 	.short	0x010a
        /*0d96*/ 	.byte	0x3f
	.zero		1


	//   ....[16]....
        /*0d98*/ 	.word	0x000109f0
        /*0d9c*/ 	.word	0x00000003
        /*0da0*/ 	.word	0x00000000
        /*0da4*/ 	.short	0x010a
        /*0da6*/ 	.byte	0x3f
	.zero		1


	//   ....[17]....
        /*0da8*/ 	.word	0x00010a60
        /*0dac*/ 	.word	0x00000000
        /*0db0*/ 	.word	0x00000000
        /*0db4*/ 	.short	0x010a
        /*0db6*/ 	.byte	0x3f
	.zero		1


	//   ....[18]....
        /*0db8*/ 	.word	0x00010b40
        /*0dbc*/ 	.word	0x00000005
        /*0dc0*/ 	.word	0x00000010
        /*0dc4*/ 	.short	0x010a
        /*0dc6*/ 	.byte	0x3f
	.zero		1


	//   ....[19]....
        /*0dc8*/ 	.word	0x00010c10
        /*0dcc*/ 	.word	0x00000005
        /*0dd0*/ 	.word	0x00000000
        /*0dd4*/ 	.short	0x010a
        /*0dd6*/ 	.byte	0x3f
	.zero		1


	//----- nvinfo : EIATTR_NUM_MBARRIERS
	.align		4
.L_30:
        /*0dd8*/ 	.byte	0x03, 0x38
        /*0dda*/ 	.short	0x0006


	//----- nvinfo : EIATTR_EXIT_INSTR_OFFSETS
	.align		4
        /*0ddc*/ 	.byte	0x04, 0x1c
        /*0dde*/ 	.short	(.L_32 - .L_31)


	//   ....[0]....
.L_31:
        /*0de0*/ 	.word	0x00000990


	//   ....[1]....
        /*0de4*/ 	.word	0x00001220


	//   ....[2]....
        /*0de8*/ 	.word	0x0000f3c0


	//   ....[3]....
        /*0dec*/ 	.word	0x0000f950


	//   ....[4]....
        /*0df0*/ 	.word	0x000109d0


	//----- nvinfo : EIATTR_MAX_THREADS
	.align		4
.L_32:
        /*0df4*/ 	.byte	0x04, 0x05
        /*0df6*/ 	.short	(.L_34 - .L_33)
.L_33:
        /*0df8*/ 	.word	0x00000180
        /*0dfc*/ 	.word	0x00000001
        /*0e00*/ 	.word	0x00000001


	//----- nvinfo : EIATTR_CRS_STACK_SIZE
	.align		4
.L_34:
        /*0e04*/ 	.byte	0x04, 0x1e
        /*0e06*/ 	.short	(.L_36 - .L_35)
.L_35:
        /*0e08*/ 	.word	0x00000000


	//----- nvinfo : EIATTR_CBANK_PARAM_SIZE
	.align		4
.L_36:
        /*0e0c*/ 	.byte	0x03, 0x19
        /*0e0e*/ 	.short	0x0470


	//----- nvinfo : EIATTR_PARAM_CBANK
	.align		4
        /*0e10*/ 	.byte	0x04, 0x0a
        /*0e12*/ 	.short	(.L_38 - .L_37)
	.align		4
.L_37:
        /*0e14*/ 	.word	index@(.nv.constant0._ZN7cutlass13device_kernelINS_4gemm6kernel13GemmUniversalIN4cute5tupleIJiiiiEEENS1_10collective13CollectiveMmaINS1_37MainloopSm90TmaGmmaWarpSpecializedFP8ILi2ENS5_IJNS4_1CILi2EEENSA_ILi1EEESC_EEENS1_35KernelTmaWarpSpecializedCooperativeEEENS5_IJNSA_ILi256EEENSA_ILi128EEESG_EEENS_12float_e4m3_tENS5_IJlSC_lEEESJ_SK_NS4_8TiledMMAINS4_8MMA_AtomIJNS4_4SM904GMMA31MMA_64x128x32_F32E4M3E4M3_SS_TNILNSO_7ScaleInE1ELSQ_1EEEEEENS4_6LayoutISD_NS5_IJSC_NSA_ILi0EEESU_EEEEENS5_IJNS4_10UnderscoreESX_SX_EEEEENS4_13SM90_TMA_LOADENS4_14ComposedLayoutINS4_7SwizzleILi3ELi4ELi3EEENS4_18smem_ptr_flag_bitsILi8EEENST_INS5_IJNSA_ILi8EEESH_EEENS5_IJSH_SC_EEEEEEEvNS4_8identityENS4_23SM90_TMA_LOAD_MULTICASTES1A_vS1B_EENS_8epilogue10collective6detail29Sm90TmaWarpSpecializedAdapterINS1F_15DefaultEpilogueISJ_SK_SK_NS1E_6thread17LinearCombinationISJ_Li1EffLNS1J_9ScaleType4KindE0ELNS_15FloatRoundStyleE2ESJ_EENS1_15EpilogueDefaultEEEEEvvEEEEvNT_6ParamsE)
        /*0e18*/ 	.short	0x0210
        /*0e1a*/ 	.short	0x0470


	//----- nvinfo : EIATTR_SW_WAR
	.align		4
.L_38:
        /*0e1c*/ 	.byte	0x04, 0x36
        /*0e1e*/ 	.short	(.L_40 - .L_39)
.L_39:
        /*0e20*/ 	.word	0x00000008
.L_40:


//--------------------- .nv.callgraph             --------------------------
	.section	.nv.callgraph,"",@"SHT_CUDA_CALLGRAPH"
	.align	4
	.sectionentsize	8
	.align		4
        /*0000*/ 	.word	0x00000000
	.align		4
        /*0004*/ 	.word	0xffffffff
	.align		4
        /*0008*/ 	.word	0x00000000
	.align		4
        /*000c*/ 	.word	0xfffffffe
	.align		4
        /*0010*/ 	.word	0x00000000
	.align		4
        /*0014*/ 	.word	0xfffffffd
	.align		4
        /*0018*/ 	.word	0x00000000
	.align		4
        /*001c*/ 	.word	0xfffffffc


//--------------------- .nv.constant4             --------------------------
	.section	.nv.constant4,"a",@progbits
	.align	8
	.align		8
.nv.constant4:
        /*0000*/ 	.dword	_ZN40_INTERNAL_9e1ffe09_4_k_cu_38da4687_181644cuda3std3__45__cpo5beginE
	.align		8
        /*0008*/ 	.dword	_ZN40_INTERNAL_9e1ffe09_4_k_cu_38da4687_181644cuda3std3__45__cpo3endE
	.align		8
        /*0010*/ 	.dword	_ZN40_INTERNAL_9e1ffe09_4_k_cu_38da4687_181644cuda3std3__45__cpo6cbeginE
	.align		8
        /*0018*/ 	.dword	_ZN40_INTERNAL_9e1ffe09_4_k_cu_38da4687_181644cuda3std3__45__cpo4cendE
	.align		8
        /*0020*/ 	.dword	_ZN40_INTERNAL_9e1ffe09_4_k_cu_38da4687_181644cuda3std3__442_GLOBAL__N__9e1ffe09_4_k_cu_38da4687_181646ignoreE
	.align		8
        /*0028*/ 	.dword	_ZN40_INTERNAL_9e1ffe09_4_k_cu_38da4687_181644cuda3std3__419piecewise_constructE
	.align		8
        /*0030*/ 	.dword	_ZN40_INTERNAL_9e1ffe09_4_k_cu_38da4687_181644cuda3std3__48in_placeE
	.align		8
        /*0038*/ 	.dword	_ZN40_INTERNAL_9e1ffe09_4_k_cu_38da4687_181644cuda3std6ranges3__45__cpo4swapE
	.align		8
        /*0040*/ 	.dword	_ZN40_INTERNAL_9e1ffe09_4_k_cu_38da4687_181644cuda3std6ranges3__45__cpo9iter_moveE
	.align		8
        /*0048*/ 	.dword	_ZN40_INTERNAL_9e1ffe09_4_k_cu_38da4687_181644cute7productE
	.align		8
        /*0050*/ 	.dword	_ZN40_INTERNAL_9e1ffe09_4_k_cu_38da4687_181644cute1_E


//--------------------- .text._ZN7cutlass13device_kernelINS_4gemm6kernel13GemmUniversalIN4cute5tupleIJiiiiEEENS1_10collective13CollectiveMmaINS1_37MainloopSm90TmaGmmaWarpSpecializedFP8ILi2ENS5_IJNS4_1CILi2EEENSA_ILi1EEESC_EEENS1_35KernelTmaWarpSpecializedCooperativeEEENS5_IJNSA_ILi256EEENSA_ILi128EEESG_EEENS_12float_e4m3_tENS5_IJlSC_lEEESJ_SK_NS4_8TiledMMAINS4_8MMA_AtomIJNS4_4SM904GMMA31MMA_64x128x32_F32E4M3E4M3_SS_TNILNSO_7ScaleInE1ELSQ_1EEEEEENS4_6LayoutISD_NS5_IJSC_NSA_ILi0EEESU_EEEEENS5_IJNS4_10UnderscoreESX_SX_EEEEENS4_13SM90_TMA_LOADENS4_14ComposedLayoutINS4_7SwizzleILi3ELi4ELi3EEENS4_18smem_ptr_flag_bitsILi8EEENST_INS5_IJNSA_ILi8EEESH_EEENS5_IJSH_SC_EEEEEEEvNS4_8identityENS4_23SM90_TMA_LOAD_MULTICASTES1A_vS1B_EENS_8epilogue10collective6detail29Sm90TmaWarpSpecializedAdapterINS1F_15DefaultEpilogueISJ_SK_SK_NS1E_6thread17LinearCombinationISJ_Li1EffLNS1J_9ScaleType4KindE0ELNS_15FloatRoundStyleE2ESJ_EENS1_15EpilogueDefaultEEEEEvvEEEEvNT_6ParamsE --------------------------
	.section	.text._ZN7cutlass13device_kernelINS_4gemm6kernel13GemmUniversalIN4cute5tupleIJiiiiEEENS1_10collective13CollectiveMmaINS1_37MainloopSm90TmaGmmaWarpSpecializedFP8ILi2ENS5_IJNS4_1CILi2EEENSA_ILi1EEESC_EEENS1_35KernelTmaWarpSpecializedCooperativeEEENS5_IJNSA_ILi256EEENSA_ILi128EEESG_EEENS_12float_e4m3_tENS5_IJlSC_lEEESJ_SK_NS4_8TiledMMAINS4_8MMA_AtomIJNS4_4SM904GMMA31MMA_64x128x32_F32E4M3E4M3_SS_TNILNSO_7ScaleInE1ELSQ_1EEEEEENS4_6LayoutISD_NS5_IJSC_NSA_ILi0EEESU_EEEEENS5_IJNS4_10UnderscoreESX_SX_EEEEENS4_13SM90_TMA_LOADENS4_14ComposedLayoutINS4_7SwizzleILi3ELi4ELi3EEENS4_18smem_ptr_flag_bitsILi8EEENST_INS5_IJNSA_ILi8EEESH_EEENS5_IJSH_SC_EEEEEEEvNS4_8identityENS4_23SM90_TMA_LOAD_MULTICASTES1A_vS1B_EENS_8epilogue10collective6detail29Sm90TmaWarpSpecializedAdapterINS1F_15DefaultEpilogueISJ_SK_SK_NS1E_6thread17LinearCombinationISJ_Li1EffLNS1J_9ScaleType4KindE0ELNS_15FloatRoundStyleE2ESJ_EENS1_15EpilogueDefaultEEEEEvvEEEEvNT_6ParamsE,"ax",@progbits
	.align	128
.text._ZN7cutlass13device_kernelINS_4gemm6kernel13GemmUniversalIN4cute5tupleIJiiiiEEENS1_10collective13CollectiveMmaINS1_37MainloopSm90TmaGmmaWarpSpecializedFP8ILi2ENS5_IJNS4_1CILi2EEENSA_ILi1EEESC_EEENS1_35KernelTmaWarpSpecializedCooperativeEEENS5_IJNSA_ILi256EEENSA_ILi128EEESG_EEENS_12float_e4m3_tENS5_IJlSC_lEEESJ_SK_NS4_8TiledMMAINS4_8MMA_AtomIJNS4_4SM904GMMA31MMA_64x128x32_F32E4M3E4M3_SS_TNILNSO_7ScaleInE1ELSQ_1EEEEEENS4_6LayoutISD_NS5_IJSC_NSA_ILi0EEESU_EEEEENS5_IJNS4_10UnderscoreESX_SX_EEEEENS4_13SM90_TMA_LOADENS4_14ComposedLayoutINS4_7SwizzleILi3ELi4ELi3EEENS4_18smem_ptr_flag_bitsILi8EEENST_INS5_IJNSA_ILi8EEESH_EEENS5_IJSH_SC_EEEEEEEvNS4_8identityENS4_23SM90_TMA_LOAD_MULTICASTES1A_vS1B_EENS_8epilogue10collective6detail29Sm90TmaWarpSpecializedAdapterINS1F_15DefaultEpilogueISJ_SK_SK_NS1E_6thread17LinearCombinationISJ_Li1EffLNS1J_9ScaleType4KindE0ELNS_15FloatRoundStyleE2ESJ_EENS1_15EpilogueDefaultEEEEEvvEEEEvNT_6ParamsE:
        .type           _ZN7cutlass13device_kernelINS_4gemm6kernel13GemmUniversalIN4cute5tupleIJiiiiEEENS1_10collective13CollectiveMmaINS1_37MainloopSm90TmaGmmaWarpSpecializedFP8ILi2ENS5_IJNS4_1CILi2EEENSA_ILi1EEESC_EEENS1_35KernelTmaWarpSpecializedCooperativeEEENS5_IJNSA_ILi256EEENSA_ILi128EEESG_EEENS_12float_e4m3_tENS5_IJlSC_lEEESJ_SK_NS4_8TiledMMAINS4_8MMA_AtomIJNS4_4SM904GMMA31MMA_64x128x32_F32E4M3E4M3_SS_TNILNSO_7ScaleInE1ELSQ_1EEEEEENS4_6LayoutISD_NS5_IJSC_NSA_ILi0EEESU_EEEEENS5_IJNS4_10UnderscoreESX_SX_EEEEENS4_13SM90_TMA_LOADENS4_14ComposedLayoutINS4_7SwizzleILi3ELi4ELi3EEENS4_18smem_ptr_flag_bitsILi8EEENST_INS5_IJNSA_ILi8EEESH_EEENS5_IJSH_SC_EEEEEEEvNS4_8identityENS4_23SM90_TMA_LOAD_MULTICASTES1A_vS1B_EENS_8epilogue10collective6detail29Sm90TmaWarpSpecializedAdapterINS1F_15DefaultEpilogueISJ_SK_SK_NS1E_6thread17LinearCombinationISJ_Li1EffLNS1J_9ScaleType4KindE0ELNS_15FloatRoundStyleE2ESJ_EENS1_15EpilogueDefaultEEEEEvvEEEEvNT_6ParamsE,@function
        .size           _ZN7cutlass13device_kernelINS_4gemm6kernel13GemmUniversalIN4cute5tupleIJiiiiEEENS1_10collective13CollectiveMmaINS1_37MainloopSm90TmaGmmaWarpSpecializedFP8ILi2ENS5_IJNS4_1CILi2EEENSA_ILi1EEESC_EEENS1_35KernelTmaWarpSpecializedCooperativeEEENS5_IJNSA_ILi256EEENSA_ILi128EEESG_EEENS_12float_e4m3_tENS5_IJlSC_lEEESJ_SK_NS4_8TiledMMAINS4_8MMA_AtomIJNS4_4SM904GMMA31MMA_64x128x32_F32E4M3E4M3_SS_TNILNSO_7ScaleInE1ELSQ_1EEEEEENS4_6LayoutISD_NS5_IJSC_NSA_ILi0EEESU_EEEEENS5_IJNS4_10UnderscoreESX_SX_EEEEENS4_13SM90_TMA_LOADENS4_14ComposedLayoutINS4_7SwizzleILi3ELi4ELi3EEENS4_18smem_ptr_flag_bitsILi8EEENST_INS5_IJNSA_ILi8EEESH_EEENS5_IJSH_SC_EEEEEEEvNS4_8identityENS4_23SM90_TMA_LOAD_MULTICASTES1A_vS1B_EENS_8epilogue10collective6detail29Sm90TmaWarpSpecializedAdapterINS1F_15DefaultEpilogueISJ_SK_SK_NS1E_6thread17LinearCombinationISJ_Li1EffLNS1J_9ScaleType4KindE0ELNS_15FloatRoundStyleE2ESJ_EENS1_15EpilogueDefaultEEEEEvvEEEEvNT_6ParamsE,(.L_x_328 - _ZN7cutlass13device_kernelINS_4gemm6kernel13GemmUniversalIN4cute5tupleIJiiiiEEENS1_10collective13CollectiveMmaINS1_37MainloopSm90TmaGmmaWarpSpecializedFP8ILi2ENS5_IJNS4_1CILi2EEENSA_ILi1EEESC_EEENS1_35KernelTmaWarpSpecializedCooperativeEEENS5_IJNSA_ILi256EEENSA_ILi128EEESG_EEENS_12float_e4m3_tENS5_IJlSC_lEEESJ_SK_NS4_8TiledMMAINS4_8MMA_AtomIJNS4_4SM904GMMA31MMA_64x128x32_F32E4M3E4M3_SS_TNILNSO_7ScaleInE1ELSQ_1EEEEEENS4_6LayoutISD_NS5_IJSC_NSA_ILi0EEESU_EEEEENS5_IJNS4_10UnderscoreESX_SX_EEEEENS4_13SM90_TMA_LOADENS4_14ComposedLayoutINS4_7SwizzleILi3ELi4ELi3EEENS4_18smem_ptr_flag_bitsILi8EEENST_INS5_IJNSA_ILi8EEESH_EEENS5_IJSH_SC_EEEEEEEvNS4_8identityENS4_23SM90_TMA_LOAD_MULTICASTES1A_vS1B_EENS_8epilogue10collective6detail29Sm90TmaWarpSpecializedAdapterINS1F_15DefaultEpilogueISJ_SK_SK_NS1E_6thread17LinearCombinationISJ_Li1EffLNS1J_9ScaleType4KindE0ELNS_15FloatRoundStyleE2ESJ_EENS1_15EpilogueDefaultEEEEEvvEEEEvNT_6ParamsE)
        .other          _ZN7cutlass13device_kernelINS_4gemm6kernel13GemmUniversalIN4cute5tupleIJiiiiEEENS1_10collective13CollectiveMmaINS1_37MainloopSm90TmaGmmaWarpSpecializedFP8ILi2ENS5_IJNS4_1CILi2EEENSA_ILi1EEESC_EEENS1_35KernelTmaWarpSpecializedCooperativeEEENS5_IJNSA_ILi256EEENSA_ILi128EEESG_EEENS_12float_e4m3_tENS5_IJlSC_lEEESJ_SK_NS4_8TiledMMAINS4_8MMA_AtomIJNS4_4SM904GMMA31MMA_64x128x32_F32E4M3E4M3_SS_TNILNSO_7ScaleInE1ELSQ_1EEEEEENS4_6LayoutISD_NS5_IJSC_NSA_ILi0EEESU_EEEEENS5_IJNS4_10UnderscoreESX_SX_EEEEENS4_13SM90_TMA_LOADENS4_14ComposedLayoutINS4_7SwizzleILi3ELi4ELi3EEENS4_18smem_ptr_flag_bitsILi8EEENST_INS5_IJNSA_ILi8EEESH_EEENS5_IJSH_SC_EEEEEEEvNS4_8identityENS4_23SM90_TMA_LOAD_MULTICASTES1A_vS1B_EENS_8epilogue10collective6detail29Sm90TmaWarpSpecializedAdapterINS1F_15DefaultEpilogueISJ_SK_SK_NS1E_6thread17LinearCombinationISJ_Li1EffLNS1J_9ScaleType4KindE0ELNS_15FloatRoundStyleE2ESJ_EENS1_15EpilogueDefaultEEEEEvvEEEEvNT_6ParamsE,@"STO_CUDA_ENTRY STV_DEFAULT"
_ZN7cutlass13device_kernelINS_4gemm6kernel13GemmUniversalIN4cute5tupleIJiiiiEEENS1_10collective13CollectiveMmaINS1_37MainloopSm90TmaGmmaWarpSpecializedFP8ILi2ENS5_IJNS4_1CILi2EEENSA_ILi1EEESC_EEENS1_35KernelTmaWarpSpecializedCooperativeEEENS5_IJNSA_ILi256EEENSA_ILi128EEESG_EEENS_12float_e4m3_tENS5_IJlSC_lEEESJ_SK_NS4_8TiledMMAINS4_8MMA_AtomIJNS4_4SM904GMMA31MMA_64x128x32_F32E4M3E4M3_SS_TNILNSO_7ScaleInE1ELSQ_1EEEEEENS4_6LayoutISD_NS5_IJSC_NSA_ILi0EEESU_EEEEENS5_IJNS4_10UnderscoreESX_SX_EEEEENS4_13SM90_TMA_LOADENS4_14ComposedLayoutINS4_7SwizzleILi3ELi4ELi3EEENS4_18smem_ptr_flag_bitsILi8EEENST_INS5_IJNSA_ILi8EEESH_EEENS5_IJSH_SC_EEEEEEEvNS4_8identityENS4_23SM90_TMA_LOAD_MULTICASTES1A_vS1B_EENS_8epilogue10collective6detail29Sm90TmaWarpSpecializedAdapterINS1F_15DefaultEpilogueISJ_SK_SK_NS1E_6thread17LinearCombinationISJ_Li1EffLNS1J_9ScaleType4KindE0ELNS_15FloatRoundStyleE2ESJ_EENS1_15EpilogueDefaultEEEEEvvEEEEvNT_6ParamsE:
[----:B------:R-:W0:Y:S02]  /*0000*/  LDC R1, c[0x0][0x28] ;  /* 0x00000a00ff017b82 */ /* 0x000e240000000800 */
[----:B0-----:R-:W-:Y:S01]  /*0010*/  VIADD R1, R1, 0xffffff08 ;  /* 0xffffff0801017836 */ /* 0x001fe20000000000 */
[----:B------:R-:W0:Y:S01]  /*0020*/  S2R R4, SR_TID.X ;  /* 0x0000000000047919 */ /* 0x000e220000002100 */
[----:B------:R-:W-:Y:S01]  /*0030*/  ELECT P0, URZ, PT ;  /* 0x00000000003f782f */ /* 0x000fe20003800000 */
[----:B------:R-:W-:Y:S01]  /*0040*/  BSSY B0, `(.L_x_0) ;  /* 0x0000015000007945 */ /* 0x000fe20003800000 */
[--C-:B0-----:R-:W-:Y:S02]  /*0050*/  SHF.R.U32.HI R0, RZ, 0x5, R4.reuse ;  /* 0x00000005ff007819 */ /* 0x101fe40000011604 */
[----:B------:R-:W-:-:S03]  /*0060*/  SHF.R.U32.HI R2, RZ, 0x7, R4 ;  /* 0x00000007ff027819 */ /* 0x000fc60000011604 */
[----:B------:R-:W0:Y:S04]  /*0070*/  SHFL.IDX PT, R3, R0, RZ, 0x1f ;  /* 0x00001fff00037589 */ /* 0x000e2800000e0000 */
[----:B------:R-:W1:Y:S01]  /*0080*/  SHFL.IDX PT, R2, R2, RZ, 0x1f ;  /* 0x00001fff02027589 */ /* 0x000e6200000e0000 */
[----:B0-----:R-:W-:Y:S02]  /*0090*/  R2UR UR4, R3 ;  /* 0x00000000030472ca */ /* 0x001fe400000e0000 */
[----:B-1----:R-:W-:-:S11]  /*00a0*/  R2UR UR8, R2 ;  /* 0x00000000020872ca */ /* 0x002fd600000e0000 */
[----:B------:R-:W-:Y:S02]  /*00b0*/  USHF.R.S32.HI UR5, URZ, 0x1f, UR4 ;  /* 0x0000001f3f057899 */ /* 0x000fe40008011404 */
[----:B------:R-:W-:Y:S02]  /*00c0*/  ISETP.NE.OR P0, PT, RZ, UR4, !P0 ;  /* 0x00000004ff007c0c */ /* 0x000fe4000c705670 */
[----:B------:R-:W-:-:S04]  /*00d0*/  ULEA.HI UR5, UR5, UR4, URZ, 0x2 ;  /* 0x0000000405057291 */ /* 0x000fc8000f8f103f */
[----:B------:R-:W-:-:S04]  /*00e0*/  ULOP3.LUT UR5, UR5, 0xfffffffc, URZ, 0xc0, !UPT ;  /* 0xfffffffc05057892 */ /* 0x000fc8000f8ec03f */
[----:B------:R-:W-:-:S03]  /*00f0*/  UIADD3 UR6, UR4, -UR5, URZ ;  /* 0x8000000504067290 */ /* 0x000fc6000fffe03f */
[----:B------:R-:W-:Y:S09]  /*0100*/  @P0 BRA `(.L_x_1) ;  /* 0x0000000000200947 */ /* 0x000ff20003800000 */
[----:B------:R-:W-:Y:S02]  /*0110*/  ULDC.64 UR4, c[0x0][0x198] ;  /* 0x0000660000047ab9 */ /* 0x000fe40000000a00 */
[----:B------:R-:W-:Y:S02]  /*0120*/  UIADD3 UR10, UP0, UR4, 0xf0, URZ ;  /* 0x000000f0040a7890 */ /* 0x000fe4000ff1e03f */
[----:B------:R-:W-:Y:S02]  /*0130*/  UIADD3 UR4, UP1, UR4, 0x1f0, URZ ;  /* 0x000001f004047890 */ /* 0x000fe4000ff3e03f */
[----:B------:R-:W-:Y:S02]  /*0140*/  UIADD3.X UR11, URZ, UR5, URZ, UP0, !UPT ;  /* 0x000000053f0b7290 */ /* 0x000fe400087fe43f */
[----:B------:R-:W-:-:S07]  /*0150*/  UIADD3.X UR5, URZ, UR5, URZ, UP1, !UPT ;  /* 0x000000053f057290 */ /* 0x000fce0008ffe43f */
[----:B------:R0:W-:Y:S02]  /*0160*/  UTMACCTL.PF [UR10] ;  /* 0x000000000a0079b9 */ /* 0x0001e40008040000 */
[----:B------:R0:W-:Y:S02]  /*0170*/  UTMACCTL.PF [UR4] ;  /* 0x00000000040079b9 */ /* 0x0001e40008040000 */
[----:B0-----:R-:W-:Y:S01]  /*0180*/  NOP ;  /* 0x0000000000007918 */ /* 0x001fe20000000000 */
.L_x_1:
[----:B------:R-:W-:Y:S05]  /*0190*/  BSYNC B0 ;  /* 0x0000000000007941 */ /* 0x000fea0003800000 */
.L_x_0:
[----:B------:R-:W0:Y:S01]  /*01a0*/  SHFL.IDX PT, R3, R0, RZ, 0x1f ;  /* 0x00001fff00037589 */ /* 0x000e2200000e0000 */
[----:B------:R-:W-:Y:S01]  /*01b0*/  UISETP.NE.AND UP0, UPT, UR6, 0x3, UPT ;  /* 0x000000030600788c */ /* 0x000fe2000bf05270 */
[----:B------:R-:W-:Y:S01]  /*01c0*/  ISETP.NE.AND P1, PT, RZ, UR8, PT ;  /* 0x00000008ff007c0c */ /* 0x000fe2000bf25270 */
[----:B------:R-:W-:Y:S02]  /*01d0*/  UIADD3 UR11, UR8, -0x1, URZ ;  /* 0xffffffff080b7890 */ /* 0x000fe4000fffe03f */
[----:B------:R-:W-:Y:S02]  /*01e0*/  UISETP.EQ.OR UP0, UPT, UR6, URZ, !UP0 ;  /* 0x0000003f0600728c */ /* 0x000fe4000c702670 */
[----:B------:R-:W-:Y:S02]  /*01f0*/  UISETP.GE.U32.AND UP1, UPT, UR11, 0x2, UPT ;  /* 0x000000020b00788c */ /* 0x000fe4000bf26070 */
[----:B------:R-:W-:-:S04]  /*0200*/  UISETP.EQ.AND UP0, UPT, UR8, URZ, UP0 ;  /* 0x0000003f0800728c */ /* 0x000fc80008702270 */
[----:B------:R-:W-:-:S04]  /*0210*/  USEL UR7, URZ, 0x1, !UP0 ;  /* 0x000000013f077887 */ /* 0x000fc8000c000000 */
[----:B------:R-:W-:Y:S01]  /*0220*/  USEL UR7, UR7, 0x2, UP1 ;  /* 0x0000000207077887 */ /* 0x000fe20008800000 */
[----:B0-----:R-:W-:-:S13]  /*0230*/  ISETP.NE.AND P0, PT, R3, RZ, PT ;  /* 0x000000ff0300720c */ /* 0x001fda0003f05270 */
[----:B------:R-:W-:Y:S05]  /*0240*/  @P0 BRA `(.L_x_2) ;  /* 0x0000000000480947 */ /* 0x000fea0003800000 */
[----:B------:R-:W0:Y:S01]  /*0250*/  S2UR UR10, SR_CgaCtaId ;  /* 0x00000000000a79c3 */ /* 0x000e220000008800 */
[----:B------:R-:W-:Y:S01]  /*0260*/  UMOV UR4, 0x400 ;  /* 0x0000040000047882 */ /* 0x000fe20000000000 */
[----:B------:R-:W-:Y:S01]  /*0270*/  UMOV UR5, 0x1 ;  /* 0x0000000100057882 */ /* 0x000fe20000000000 */
[----:B------:R-:W-:Y:S01]  /*0280*/  UMOV UR8, 0x4 ;  /* 0x0000000400087882 */ /* 0x000fe20000000000 */
[----:B------:R-:W-:Y:S01]  /*0290*/  ELECT P0, URZ, PT ;  /* 0x00000000003f782f */ /* 0x000fe20003800000 */
[----:B------:R-:W-:-:S04]  /*02a0*/  UIADD3 UR8, -UR8, 0x100000, URZ ;  /* 0x0010000008087890 */ /* 0x000fc8000fffe13f */
[----:B------:R-:W-:Y:S02]  /*02b0*/  USHF.L.U32 UR9, UR8, 0xb, URZ ;  /* 0x0000000b08097899 */ /* 0x000fe4000800063f */
[----:B------:R-:W-:Y:S02]  /*02c0*/  USHF.L.U32 UR8, UR8, 0x1, URZ ;  /* 0x0000000108087899 */ /* 0x000fe4000800063f */
[----:B0-----:R-:W-:Y:S02]  /*02d0*/  ULEA UR10, UR10, UR4, 0x18 ;  /* 0x000000040a0a7291 */ /* 0x001fe4000f8ec03f */
[----:B------:R-:W-:-:S04]  /*02e0*/  UIADD3 UR4, -UR5, 0x100000, URZ ;  /* 0x0010000005047890 */ /* 0x000fc8000fffe13f */
[----:B------:R-:W-:Y:S02]  /*02f0*/  USHF.L.U32 UR5, UR4, 0xb, URZ ;  /* 0x0000000b04057899 */ /* 0x000fe4000800063f */
[----:B------:R-:W-:Y:S01]  /*0300*/  USHF.L.U32 UR4, UR4, 0x1, URZ ;  /* 0x0000000104047899 */ /* 0x000fe2000800063f */
[----:B------:R-:W0:Y:S11]  /*0310*/  FENCE.VIEW.ASYNC.S ;  /* 0x00000000000073c6 */ /* 0x000e360000000000 */
[----:B0-----:R0:W1:Y:S01]  /*0320*/  SYNCS.EXCH.64 URZ, [UR10], UR4 ;  /* 0x000000040a3f75b2 */ /* 0x0010620008000100 */
[----:B------:R0:W2:Y:S01]  /*0330*/  SYNCS.EXCH.64 URZ, [UR10+0x10], UR8 ;  /* 0x000010080a3f75b2 */ /* 0x0000a20008000100 */
[----:B------:R0:W3:Y:S01]  /*0340*/  SYNCS.EXCH.64 URZ, [UR10+0x8], UR4 ;  /* 0x000008040a3f75b2 */ /* 0x0000e20008000100 */
[----:B------:R0:W4:Y:S01]  /*0350*/  SYNCS.EXCH.64 URZ, [UR10+0x18], UR8 ;  /* 0x000018080a3f75b2 */ /* 0x0001220008000100 */
[----:B------:R-:W-:Y:S01]  /*0360*/  NOP ;  /* 0x0000000000007918 */ /* 0x000fe20000000000 */
.L_x_2:
[----:B------:R-:W-:Y:S01]  /*0370*/  SHF.R.S32.HI R2, RZ, 0x1f, R4 ;  /* 0x0000001fff027819 */ /* 0x000fe20000011404 */
[----:B------:R-:W5:Y:S01]  /*0380*/  SHFL.IDX PT, R0, R0, RZ, 0x1f ;  /* 0x00001fff00007589 */ /* 0x000f6200000e0000 */
[----:B0-----:R-:W0:Y:S01]  /*0390*/  S2UR UR10, SR_CTAID.X ;  /* 0x00000000000a79c3 */ /* 0x001e220000002500 */
[----:B------:R-:W-:Y:S02]  /*03a0*/  ELECT P0, URZ, PT ;  /* 0x00000000003f782f */ /* 0x000fe40003800000 */
[----:B------:R-:W-:Y:S01]  /*03b0*/  LEA.HI R2, R2, R4, RZ, 0x7 ;  /* 0x0000000402027211 */ /* 0x000fe200078f38ff */
[----:B------:R-:W-:Y:S01]  /*03c0*/  ULDC UR4, c[0x0][0x150] ;  /* 0x0000540000047ab9 */ /* 0x000fe20000000800 */
[----:B------:R-:W-:Y:S01]  /*03d0*/  SHF.R.S32.HI R6, RZ, 0x1f, R3 ;  /* 0x0000001fff067819 */ /* 0x000fe20000011403 */
[----:B------:R-:W-:Y:S01]  /*03e0*/  NOP ;  /* 0x0000000000007918 */ /* 0x000fe20000000000 */
[----:B------:R-:W-:Y:S01]  /*03f0*/  LOP3.LUT R2, R2, 0xffffff80, RZ, 0xc0, !PT ;  /* 0xffffff8002027812 */ /* 0x000fe200078ec0ff */
[----:B------:R-:W-:Y:S01]  /*0400*/  NOP ;  /* 0x0000000000007918 */ /* 0x000fe20000000000 */
[----:B------:R-:W-:Y:S01]  /*0410*/  LEA.HI R6, R6, R3, RZ, 0x2 ;  /* 0x0000000306067211 */ /* 0x000fe200078f10ff */
[----:B------:R-:W1:Y:S02]  /*0420*/  LDC R8, c[0x0][0x144] ;  /* 0x00005100ff087b82 */ /* 0x000e640000000800 */
[----:B------:R-:W-:Y:S01]  /*0430*/  IMAD.IADD R4, R4, 0x1, -R2 ;  /* 0x0000000104047824 */ /* 0x000fe200078e0a02 */
[----:B------:R-:W-:Y:S01]  /*0440*/  LOP3.LUT R6, R6, 0x3ffffffc, RZ, 0xc0, !PT ;  /* 0x3ffffffc06067812 */ /* 0x000fe200078ec0ff */
[----:B------:R-:W2:Y:S03]  /*0450*/  S2R R2, SR_CTAID.Y ;  /* 0x0000000000027919 */ /* 0x000ea60000002600 */
[----:B------:R-:W-:Y:S01]  /*0460*/  SHF.R.S32.HI R5, RZ, 0x1f, R4 ;  /* 0x0000001fff057819 */ /* 0x000fe20000011404 */
[----:B------:R-:W-:Y:S01]  /*0470*/  IMAD.IADD R6, R3, 0x1, -R6 ;  /* 0x0000000103067824 */ /* 0x000fe200078e0a06 */
[----:B------:R-:W3:Y:S02]  /*0480*/  LDC R11, c[0x0][0x148] ;  /* 0x00005200ff0b7b82 */ /* 0x000ee40000000800 */
[----:B------:R-:W-:-:S02]  /*0490*/  LEA.HI R5, R5, R4, RZ, 0x3 ;  /* 0x0000000405057211 */ /* 0x000fc400078f18ff */
[----:B-----5:R-:W-:Y:S02]  /*04a0*/  ISETP.NE.OR P0, PT, R0, RZ, !P0 ;  /* 0x000000ff0000720c */ /* 0x020fe40004705670 */
[--C-:B------:R-:W-:Y:S02]  /*04b0*/  SHF.R.S32.HI R0, RZ, 0x3, R5.reuse ;  /* 0x00000003ff007819 */ /* 0x100fe40000011405 */
[----:B------:R-:W-:Y:S02]  /*04c0*/  SHF.R.S32.HI R5, RZ, 0x1f, R5 ;  /* 0x0000001fff057819 */ /* 0x000fe40000011405 */
[----:B0-----:R-:W-:Y:S02]  /*04d0*/  I2FP.F32.U32 R7, UR10 ;  /* 0x0000000a00077c45 */ /* 0x001fe40008201000 */
[----:B------:R-:W-:-:S03]  /*04e0*/  LEA.HI R5, R5, R0, RZ, 0x2 ;  /* 0x0000000005057211 */ /* 0x000fc600078f10ff */
[----:B------:R-:W-:Y:S01]  /*04f0*/  FMUL R7, R7, UR4 ;  /* 0x0000000407077c20 */ /* 0x000fe20008400000 */
[----:B------:R-:W-:Y:S01]  /*0500*/  LOP3.LUT R5, R5, 0xfffffffc, RZ, 0xc0, !PT ;  /* 0xfffffffc05057812 */ /* 0x000fe200078ec0ff */
[----:B------:R-:W-:Y:S01]  /*0510*/  VOTEU.ALL UP0, P0 ;  /* 0x00000000003f7886 */ /* 0x000fe20000000000 */
[----:B------:R-:W-:Y:S01]  /*0520*/  ULDC UR4, c[0x0][0x154] ;  /* 0x0000550000047ab9 */ /* 0x000fe20000000800 */
[----:B------:R-:W-:Y:S02]  /*0530*/  VOTEU.ALL UP1, P0 ;  /* 0x00000000003f7886 */ /* 0x000fe40000020000 */
[----:B------:R-:W0:Y:S01]  /*0540*/  F2I.U32.TRUNC.NTZ R7, R7 ;  /* 0x0000000700077305 */ /* 0x000e22000020f000 */
[----:B------:R-:W-:Y:S01]  /*0550*/  IMAD.IADD R5, R0, 0x1, -R5 ;  /* 0x0000000100057824 */ /* 0x000fe200078e0a05 */
[----:B------:R-:W5:Y:S01]  /*0560*/  @!UP0 S2UR UR9, SR_CgaCtaId ;  /* 0x00000000000989c3 */ /* 0x000f620000008800 */
[----:B------:R-:W-:Y:S02]  /*0570*/  @!UP0 UMOV UR8, 0x400 ;  /* 0x0000040000088882 */ /* 0x000fe40000000000 */
[----:B------:R-:W-:Y:S01]  /*0580*/  IMAD R5, R6, 0x4, R5 ;  /* 0x0000000406057824 */ /* 0x000fe200078e0205 */
[----:B--2---:R-:W-:-:S04]  /*0590*/  I2FP.F32.U32 R9, R2 ;  /* 0x0000000200097245 */ /* 0x004fc80000201000 */
[----:B------:R-:W-:Y:S01]  /*05a0*/  LEA.HI R0, R5, R5, RZ, 0x1 ;  /* 0x0000000505007211 */ /* 0x000fe200078f08ff */
[----:B------:R-:W-:Y:S01]  /*05b0*/  FMUL R9, R9, UR4 ;  /* 0x0000000409097c20 */ /* 0x000fe20008400000 */
[----:B------:R-:W-:Y:S02]  /*05c0*/  UMOV UR4, 0x20 ;  /* 0x0000002000047882 */ /* 0x000fe40000000000 */
[----:B------:R-:W-:Y:S01]  /*05d0*/  LOP3.LUT R6, R0, 0xfffffffe, RZ, 0xc0, !PT ;  /* 0xfffffffe00067812 */ /* 0x000fe200078ec0ff */
[----:B0-----:R-:W-:Y:S01]  /*05e0*/  IMAD.MOV R13, RZ, RZ, -R7 ;  /* 0x000000ffff0d7224 */ /* 0x001fe200078e0a07 */
[----:B------:R-:W-:-:S04]  /*05f0*/  @!UP0 UIADD3 UR4, -UR4, 0x100000, URZ ;  /* 0x0010000004048890 */ /* 0x000fc8000fffe13f */
[----:B------:R-:W-:Y:S02]  /*0600*/  @!UP0 USHF.L.U32 UR5, UR4, 0xb, URZ ;  /* 0x0000000b04058899 */ /* 0x000fe4000800063f */
[----:B------:R-:W-:Y:S01]  /*0610*/  @!UP0 USHF.L.U32 UR4, UR4, 0x1, URZ ;  /* 0x0000000104048899 */ /* 0x000fe2000800063f */
[----:B------:R-:W0:Y:S01]  /*0620*/  F2I.U32.TRUNC.NTZ R9, R9 ;  /* 0x0000000900097305 */ /* 0x000e22000020f000 */
[----:B-1----:R-:W-:Y:S02]  /*0630*/  IMAD R0, R8, R13, UR10 ;  /* 0x0000000a08007e24 */ /* 0x002fe4000f8e020d */
[C---:B------:R-:W-:Y:S02]  /*0640*/  IMAD.IADD R7, R5.reuse, 0x1, -R6 ;  /* 0x0000000105077824 */ /* 0x040fe400078e0a06 */
[----:B------:R-:W-:-:S03]  /*0650*/  IMAD.SHL.U32 R6, R5, 0x4, RZ ;  /* 0x0000000405067824 */ /* 0x000fc600078e00ff */
[----:B------:R-:W-:Y:S01]  /*0660*/  ISETP.NE.AND P2, PT, R7, R0, PT ;  /* 0x000000000700720c */ /* 0x000fe20003f45270 */
[----:B-----5:R-:W-:Y:S01]  /*0670*/  @!UP0 ULEA UR8, UR9, UR8, 0x18 ;  /* 0x0000000809088291 */ /* 0x020fe2000f8ec03f */
[----:B------:R-:W-:Y:S01]  /*0680*/  LOP3.LUT R10, R5, 0xc, R6, 0x78, !PT ;  /* 0x0000000c050a7812 */ /* 0x000fe200078e7806 */
[----:B------:R-:W1:Y:S01]  /*0690*/  LDC R7, c[0x0][0x140] ;  /* 0x00005000ff077b82 */ /* 0x000e620000000800 */
[----:B------:R-:W-:Y:S01]  /*06a0*/  VOTEU.ALL UP0, P0 ;  /* 0x00000000003f7886 */ /* 0x000fe20000000000 */
[----:B------:R-:W-:Y:S01]  /*06b0*/  LOP3.LUT P0, RZ, R4, 0x7, RZ, 0xc0, !PT ;  /* 0x0000000704ff7812 */ /* 0x000fe2000780c0ff */
[----:B0-----:R-:W-:Y:S01]  /*06c0*/  IMAD.MOV R12, RZ, RZ, -R9 ;  /* 0x000000ffff0c7224 */ /* 0x001fe200078e0a09 */
[----:B------:R0:W-:Y:S01]  /*06d0*/  STL [R1+0x74], R10 ;  /* 0x0000740a01007387 */ /* 0x0001e20000100800 */
[----:B------:R-:W-:Y:S01]  /*06e0*/  IMAD.MOV.U32 R4, RZ, RZ, 0x1 ;  /* 0x00000001ff047424 */ /* 0x000fe200078e00ff */
[----:B------:R-:W-:Y:S01]  /*06f0*/  ISETP.LT.U32.AND P0, PT, R10, 0x2, !P0 ;  /* 0x000000020a00780c */ /* 0x000fe20004701070 */
[----:B---3--:R-:W-:-:S03]  /*0700*/  IMAD R6, R11, R12, R2 ;  /* 0x0000000c0b067224 */ /* 0x008fc600078e0202 */
[----:B------:R-:W-:Y:S01]  /*0710*/  @P2 LEA.HI R5, R10, R10, RZ, 0x1 ;  /* 0x0000000a0a052211 */ /* 0x000fe200078f08ff */
[----:B------:R-:W2:Y:S02]  /*0720*/  FENCE.VIEW.ASYNC.S ;  /* 0x00000000000073c6 */ /* 0x000ea40000000000 */
[----:B--2---:R0:W2:Y:S01]  /*0730*/  @!UP0 SYNCS.EXCH.64 URZ, [UR8+0x30], UR4 ;  /* 0x00003004083f85b2 */ /* 0x0040a20008000100 */
[----:B------:R-:W-:-:S04]  /*0740*/  @P2 SHF.R.S32.HI R5, RZ, 0x1, R5 ;  /* 0x00000001ff052819 */ /* 0x000fc80000011405 */
[----:B------:R-:W-:Y:S02]  /*0750*/  @P2 ISETP.NE.AND P3, PT, R5, R6, PT ;  /* 0x000000060500220c */ /* 0x000fe40003f65270 */
[----:B------:R-:W-:Y:S02]  /*0760*/  SEL R5, RZ, 0x1, !P0 ;  /* 0x00000001ff057807 */ /* 0x000fe40004000000 */
[----:B------:R-:W-:Y:S02]  /*0770*/  @P2 SEL R4, RZ, 0x1, P3 ;  /* 0x00000001ff042807 */ /* 0x000fe40001800000 */
[----:B-1----:R-:W-:Y:S02]  /*0780*/  ISETP.EQ.U32.AND P5, PT, R7, 0x1, PT ;  /* 0x000000010700780c */ /* 0x002fe40003fa2070 */
[----:B------:R-:W-:Y:S01]  /*0790*/  LOP3.LUT R4, R4, R5, RZ, 0xc0, !PT ;  /* 0x0000000504047212 */ /* 0x000fe200078ec0ff */
[----:B------:R0:W1:Y:S01]  /*07a0*/  @!UP1 SYNCS.EXCH.64 URZ, [UR8+0x38], UR4 ;  /* 0x00003804083f95b2 */ /* 0x0000620008000100 */
[----:B------:R-:W-:-:S03]  /*07b0*/  NOP ;  /* 0x0000000000007918 */ /* 0x000fc60000000000 */
[----:B------:R0:W-:Y:S06]  /*07c0*/  STL [R1+0x70], R4 ;  /* 0x0000700401007387 */ /* 0x0001ec0000100800 */
[----:B--2---:R-:W-:Y:S05]  /*07d0*/  @!P5 BRA `(.L_x_3) ;  /* 0x000000000008d947 */ /* 0x004fea0003800000 */
[----:B-1--4-:R-:W-:Y:S01]  /*07e0*/  UCGABAR_ARV ;  /* 0x00000000000079c7 */ /* 0x012fe20008000000 */
[----:B------:R-:W-:Y:S05]  /*07f0*/  BRA `(.L_x_4) ;  /* 0x0000000000047947 */ /* 0x000fea0003800000 */
.L_x_3:
[----:B-1--4-:R-:W-:Y:S01]  /*0800*/  NOP ;  /* 0x0000000000007918 */ /* 0x012fe20000000000 */
.L_x_4:
[----:B------:R-:W1:Y:S01]  /*0810*/  LDC R3, c[0x0][0x65c] ;  /* 0x00019700ff037b82 */ /* 0x000e620000000800 */
[----:B0-----:R-:W-:Y:S02]  /*0820*/  IMAD.U32 R4, RZ, RZ, UR10 ;  /* 0x0000000aff047e24 */ /* 0x001fe4000f8e00ff */
[----:B------:R-:W-:Y:S01]  /*0830*/  IMAD.MOV.U32 R5, RZ, RZ, RZ ;  /* 0x000000ffff057224 */ /* 0x000fe200078e00ff */
[----:B-1----:R-:W-:-:S13]  /*0840*/  ISETP.NE.AND P4, PT, R3, 0x1, PT ;  /* 0x000000010300780c */ /* 0x002fda0003f85270 */
[----:B------:R-:W0:Y:S01]  /*0850*/  @P4 LDC R7, c[0x0][0x10] ;  /* 0x00000400ff074b82 */ /* 0x000e220000000800 */
[----:B------:R-:W-:Y:S02]  /*0860*/  @P4 IMAD.MOV.U32 R3, RZ, RZ, RZ ;  /* 0x000000ffff034224 */ /* 0x000fe400078e00ff */
[----:B------:R-:W-:-:S05]  /*0870*/  @P4 IMAD.MOV.U32 R13, RZ, RZ, RZ ;  /* 0x000000ffff0d4224 */ /* 0x000fca00078e00ff */
[----:B------:R-:W1:Y:S01]  /*0880*/  @!P4 LDC R9, c[0x0][0xc] ;  /* 0x00000300ff09cb82 */ /* 0x000e620000000800 */
[----:B0-----:R-:W-:-:S04]  /*0890*/  @P4 IMAD.WIDE.U32 R6, R7, UR10, R2 ;  /* 0x0000000a07064c25 */ /* 0x001fc8000f8e0002 */
[----:B------:R-:W-:Y:S02]  /*08a0*/  @P4 IMAD.MOV.U32 R19, RZ, RZ, R6 ;  /* 0x000000ffff134224 */ /* 0x000fe400078e0006 */
[----:B------:R-:W-:Y:S02]  /*08b0*/  @P4 IMAD.IADD R23, R7, 0x1, R13 ;  /* 0x0000000107174824 */ /* 0x000fe400078e020d */
[----:B-1----:R-:W-:-:S04]  /*08c0*/  @!P4 IMAD.WIDE.U32 R4, R2, R9, R4 ;  /* 0x000000090204c225 */ /* 0x002fc800078e0004 */
[----:B------:R-:W-:Y:S02]  /*08d0*/  @!P4 IMAD.MOV.U32 R19, RZ, RZ, R4 ;  /* 0x000000ffff13c224 */ /* 0x000fe400078e0004 */
[----:B------:R-:W-:-:S03]  /*08e0*/  @!P4 IMAD.MOV.U32 R23, RZ, RZ, R5 ;  /* 0x000000ffff17c224 */ /* 0x000fc600078e0005 */
[----:B------:R0:W-:Y:S04]  /*08f0*/  STL [R1+0x7c], R19 ;  /* 0x00007c1301007387 */ /* 0x0001e80000100800 */
[----:B------:R0:W-:Y:S01]  /*0900*/  STL [R1+0x78], R23 ;  /* 0x0000781701007387 */ /* 0x0001e20000100800 */
[----:B------:R-:W-:Y:S05]  /*0910*/  @!P5 BRA `(.L_x_5) ;  /* 0x00000000000cd947 */ /* 0x000fea0003800000 */
[----:B------:R-:W-:Y:S01]  /*0920*/  UCGABAR_WAIT ;  /* 0x0000000000007dc7 */ /* 0x000fe20008000000 */
[----:B------:R-:W-:Y:S01]  /*0930*/  CCTL.IVALL ;  /* 0x00000000ff00798f */ /* 0x000fe20002000000 */
[----:B------:R-:W-:Y:S05]  /*0940*/  BRA `(.L_x_6) ;  /* 0x0000000000047947 */ /* 0x000fea0003800000 */
.L_x_5:
[----:B------:R-:W-:Y:S06]  /*0950*/  BAR.SYNC.DEFER_BLOCKING 0x0 ;  /* 0x0000000000007b1d */ /* 0x000fec0000010000 */
.L_x_6:
[----:B------:R-:W-:Y:S05]  /*0960*/  @!P1 BRA `(.L_x_7) ;  /* 0x000000e800989947 */ /* 0x000fea0003800000 */
[----:B------:R-:W-:-:S06]  /*0970*/  UISETP.GT.U32.AND UP0, UPT, UR11, 0x1, UPT ;  /* 0x000000010b00788c */ /* 0x000fcc000bf04070 */
[----:B------:R-:W-:-:S13]  /*0980*/  PLOP3.LUT P0, PT, PT, PT, UP0, 0x80, 0x0 ;  /* 0x000000000000781c */ /* 0x000fda0003f0f008 */
[----:B------:R-:W-:Y:S05]  /*0990*/  @P0 EXIT ;  /* 0x000000000000094d */ /* 0x000fea0003800000 */
[----:B------:R-:W-:Y:S01]  /*09a0*/  IMAD.MOV.U32 R6, RZ, RZ, -0x1 ;  /* 0xffffffffff067424 */ /* 0x000fe200078e00ff */
[----:B------:R-:W-:Y:S01]  /*09b0*/  ULDC.64 UR4, c[0x0][0x650] ;  /* 0x0001940000047ab9 */ /* 0x000fe20000000a00 */
[----:B------:R-:W-:Y:S01]  /*09c0*/  IMAD.MOV.U32 R5, RZ, RZ, -0x1 ;  /* 0xffffffffff057424 */ /* 0x000fe200078e00ff */
[----:B------:R-:W-:Y:S01]  /*09d0*/  ISETP.GE.U32.AND P0, PT, R19, UR4, PT ;  /* 0x0000000413007c0c */ /* 0x000fe2000bf06070 */
[----:B------:R-:W-:Y:S01]  /*09e0*/  UMOV UR19, 0xffffffff ;  /* 0xffffffff00137882 */ /* 0x000fe20000000000 */
[----:B------:R1:W-:Y:S01]  /*09f0*/  STL [R1+0x84], R6 ;  /* 0x0000840601007387 */ /* 0x0003e20000100800 */
[----:B------:R-:W-:Y:S02]  /*0a00*/  PRMT R4, RZ, 0x7610, R4 ;  /* 0x00007610ff047816 */ /* 0x000fe40000000004 */
[----:B------:R-:W-:Y:S01]  /*0a10*/  ISETP.GE.U32.AND.EX P0, PT, R23, UR5, PT, P0 ;  /* 0x0000000517007c0c */ /* 0x000fe2000bf06100 */
[----:B------:R1:W-:-:S12]  /*0a20*/  STL [R1+0x80], R5 ;  /* 0x0000800501007387 */ /* 0x0003d80000100800 */
[----:B-1----:R-:W-:Y:S05]  /*0a30*/  @P0 BRA `(.L_x_8) ;  /* 0x0000000400380947 */ /* 0x002fea0003800000 */
[----:B------:R-:W1:Y:S01]  /*0a40*/  LDC.64 R14, c[0x0][0x628] ;  /* 0x00018a00ff0e7b82 */ /* 0x000e620000000a00 */
[----:B------:R-:W-:Y:S02]  /*0a50*/  IMAD.MOV.U32 R4, RZ, RZ, R19 ;  /* 0x000000ffff047224 */ /* 0x000fe400078e0013 */
[----:B------:R-:W-:-:S05]  /*0a60*/  IMAD.MOV.U32 R5, RZ, RZ, R23 ;  /* 0x000000ffff057224 */ /* 0x000fca00078e0017 */
[----:B------:R-:W2:Y:S08]  /*0a70*/  LDC R10, c[0x0][0x630] ;  /* 0x00018c00ff0a7b82 */ /* 0x000eb00000000800 */
[----:B------:R-:W3:Y:S01]  /*0a80*/  LDC.64 R16, c[0x0][0x620] ;  /* 0x00018800ff107b82 */ /* 0x000ee20000000a00 */
[----:B-1----:R-:W-:-:S04]  /*0a90*/  ISETP.NE.U32.AND P0, PT, R14, RZ, PT ;  /* 0x000000ff0e00720c */ /* 0x002fc80003f05070 */
[----:B------:R-:W-:-:S13]  /*0aa0*/  ISETP.NE.AND.EX P0, PT, R15, RZ, PT, P0 ;  /* 0x000000ff0f00720c */ /* 0x000fda0003f05300 */
[----:B--23--:R-:W-:Y:S05]  /*0ab0*/  @!P0 BRA `(.L_x_9) ;  /* 0x0000000000288947 */ /* 0x00cfea0003800000 */
[----:B------:R-:W1:Y:S02]  /*0ac0*/  LDC R9, c[0x0][0x634] ;  /* 0x00018d00ff097b82 */ /* 0x000e640000000800 */
[----:B-1----:R-:W-:-:S05]  /*0ad0*/  IADD3 R9, P0, R19, R9, RZ ;  /* 0x0000000913097210 */ /* 0x002fca0007f1e0ff */
[----:B------:R-:W-:-:S04]  /*0ae0*/  IMAD.X R13, RZ, RZ, R23, P0 ;  /* 0x000000ffff0d7224 */ /* 0x000fc800000e0617 */
[----:B------:R-:W-:-:S04]  /*0af0*/  IMAD.WIDE.U32 R4, R13, R14, RZ ;  /* 0x0000000e0d047225 */ /* 0x000fc800078e00ff */
[----:B------:R-:W-:-:S04]  /*0b00*/  IMAD.WIDE.U32 R6, P0, R9, R15, R4 ;  /* 0x0000000f09067225 */ /* 0x000fc80007800004 */
[----:B------:R-:W-:-:S04]  /*0b10*/  IMAD.WIDE.U32 R4, R9, R14, RZ ;  /* 0x0000000e09047225 */ /* 0x000fc800078e00ff */
[----:B------:R-:W-:Y:S01]  /*0b20*/  IMAD.X R9, RZ, RZ, RZ, P0 ;  /* 0x000000ffff097224 */ /* 0x000fe200000e06ff */
[----:B------:R-:W-:Y:S01]  /*0b30*/  IADD3 RZ, P0, R5, R6, RZ ;  /* 0x0000000605ff7210 */ /* 0x000fe20007f1e0ff */
[----:B------:R-:W-:-:S04]  /*0b40*/  IMAD.MOV.U32 R8, RZ, RZ, R7 ;  /* 0x000000ffff087224 */ /* 0x000fc800078e0007 */
[----:B------:R-:W-:-:S08]  /*0b50*/  IMAD.WIDE.U32.X R4, R13, R15, R8, P0 ;  /* 0x0000000f0d047225 */ /* 0x000fd000000e0408 */
.L_x_9:
[----:B------:R-:W1:Y:S01]  /*0b60*/  LDC.64 R20, c[0x0][0x640] ;  /* 0x00019000ff147b82 */ /* 0x000e620000000a00 */
[-C--:B------:R-:W-:Y:S01]  /*0b70*/  SHF.R.U64 R22, R4, R10.reuse, R5 ;  /* 0x0000000a04167219 */ /* 0x080fe20000001205 */
[----:B------:R-:W-:Y:S01]  /*0b80*/  IMAD.MOV.U32 R4, RZ, RZ, R19 ;  /* 0x000000ffff047224 */ /* 0x000fe200078e0013 */
[----:B------:R-:W-:Y:S01]  /*0b90*/  SHF.R.U32.HI R3, RZ, R10, R5 ;  /* 0x0000000aff037219 */ /* 0x000fe20000011605 */
[----:B------:R-:W-:Y:S01]  /*0ba0*/  IMAD.MOV.U32 R5, RZ, RZ, R23 ;  /* 0x000000ffff057224 */ /* 0x000fe200078e0017 */
[----:B------:R-:W-:Y:S01]  /*0bb0*/  IADD3 R7, P0, RZ, -R22, RZ ;  /* 0x80000016ff077210 */ /* 0x000fe20007f1e0ff */
[----:B0-----:R-:W-:Y:S02]  /*0bc0*/  IMAD R23, R11, R12, R2 ;  /* 0x0000000c0b177224 */ /* 0x001fe400078e0202 */
[----:B------:R-:W0:Y:S01]  /*0bd0*/  LDC R8, c[0x0][0x618] ;  /* 0x00018600ff087b82 */ /* 0x000e220000000800 */
[----:B------:R-:W-:Y:S02]  /*0be0*/  IMAD.MOV.U32 R11, RZ, RZ, 0x1 ;  /* 0x00000001ff0b7424 */ /* 0x000fe400078e00ff */
[----:B------:R-:W-:-:S02]  /*0bf0*/  IMAD.X R3, RZ, RZ, ~R3, P0 ;  /* 0x000000ffff037224 */ /* 0x000fc400000e0e03 */
[----:B------:R-:W-:-:S03]  /*0c00*/  IMAD.WIDE.U32 R4, R7, R16, R4 ;  /* 0x0000001007047225 */ /* 0x000fc600078e0004 */
[----:B------:R-:W2:Y:S01]  /*0c10*/  LDC R14, c[0x0][0x608] ;  /* 0x00018200ff0e7b82 */ /* 0x000ea20000000800 */
[----:B------:R-:W-:-:S04]  /*0c20*/  IMAD R6, R3, R16, RZ ;  /* 0x0000001003067224 */ /* 0x000fc800078e02ff */
[----:B------:R-:W-:-:S03]  /*0c30*/  IMAD R3, R7, R17, R6 ;  /* 0x0000001107037224 */ /* 0x000fc600078e0206 */
[----:B------:R-:W3:Y:S01]  /*0c40*/  LDC R18, c[0x0][0x658] ;  /* 0x00019600ff127b82 */ /* 0x000ee20000000800 */
[----:B------:R-:W-:Y:S01]  /*0c50*/  IMAD.IADD R3, R5, 0x1, R3 ;  /* 0x0000000105037824 */ /* 0x000fe200078e0203 */
[----:B-1----:R-:W-:Y:S01]  /*0c60*/  ISETP.NE.U32.AND P0, PT, R20, RZ, PT ;  /* 0x000000ff1400720c */ /* 0x002fe20003f05070 */
[----:B------:R-:W-:-:S03]  /*0c70*/  IMAD.MOV.U32 R5, RZ, RZ, -0x1 ;  /* 0xffffffffff057424 */ /* 0x000fc600078e00ff */
[----:B------:R-:W-:Y:S02]  /*0c80*/  ISETP.NE.AND.EX P0, PT, R21, RZ, PT, P0 ;  /* 0x000000ff1500720c */ /* 0x000fe40003f05300 */
[----:B------:R-:W1:Y:S01]  /*0c90*/  LDC R13, c[0x0][0x600] ;  /* 0x00018000ff0d7b82 */ /* 0x000e620000000800 */
[-CC-:B0-----:R-:W-:Y:S02]  /*0ca0*/  SHF.R.U64 R10, R4, R8.reuse, R3.reuse ;  /* 0x00000008040a7219 */ /* 0x181fe40000001203 */
[----:B------:R-:W-:-:S05]  /*0cb0*/  SHF.R.U32.HI R3, RZ, R8, R3 ;  /* 0x00000008ff037219 */ /* 0x000fca0000011603 */
[----:B------:R-:W0:Y:S01]  /*0cc0*/  LDC R15, c[0x0][0x648] ;  /* 0x00019200ff0f7b82 */ /* 0x000e220000000800 */
[-CC-:B--2---:R-:W-:Y:S02]  /*0cd0*/  SHF.R.U64 R19, R10, R14.reuse, R3.reuse ;  /* 0x0000000e0a137219 */ /* 0x184fe40000001203 */
[----:B------:R-:W-:-:S05]  /*0ce0*/  SHF.R.U32.HI R3, RZ, R14, R3 ;  /* 0x0000000eff037219 */ /* 0x000fca0000011603 */
[----:B------:R-:W2:Y:S01]  /*0cf0*/  LDC R17, c[0x0][0x638] ;  /* 0x00018e00ff117b82 */ /* 0x000ea20000000800 */
[-C--:B---3--:R-:W-:Y:S02]  /*0d00*/  SHF.L.U32 R2, R5, R18.reuse, RZ ;  /* 0x0000001205027219 */ /* 0x088fe400000006ff */
[--C-:B------:R-:W-:Y:S02]  /*0d10*/  SHF.R.U64 R12, R19, R18, R3.reuse ;  /* 0x00000012130c7219 */ /* 0x100fe40000001203 */
[----:B------:R-:W-:Y:S02]  /*0d20*/  LOP3.LUT R8, RZ, R2, RZ, 0x33, !PT ;  /* 0x00000002ff087212 */ /* 0x000fe400078e33ff */
[----:B------:R-:W-:Y:S01]  /*0d30*/  SHF.R.U32.HI R3, RZ, R18, R3 ;  /* 0x00000012ff037219 */ /* 0x000fe20000011603 */
[----:B------:R-:W3:Y:S01]  /*0d40*/  LDC R16, c[0x0][0x610] ;  /* 0x00018400ff107b82 */ /* 0x000ee20000000800 */
[----:B------:R-:W-:Y:S01]  /*0d50*/  IMAD.MOV.U32 R2, RZ, RZ, R12 ;  /* 0x000000ffff027224 */ /* 0x000fe200078e000c */
[----:B------:R-:W-:Y:S06]  /*0d60*/  @!P0 BRA `(.L_x_10) ;  /* 0x0000000000288947 */ /* 0x000fec0003800000 */
[----:B------:R-:W4:Y:S02]  /*0d70*/  LDC R7, c[0x0][0x64c] ;  /* 0x00019300ff077b82 */ /* 0x000f240000000800 */
[----:B----4-:R-:W-:-:S05]  /*0d80*/  IADD3 R7, P0, R12, R7, RZ ;  /* 0x000000070c077210 */ /* 0x010fca0007f1e0ff */
        /* <DEDUP_REMOVED lines=8> */
.L_x_10:
[----:B0-----:R-:W-:Y:S01]  /*0e10*/  SHF.R.U64 R4, R2, R15, R3 ;  /* 0x0000000f02047219 */ /* 0x001fe20000001203 */
[----:B-1----:R-:W-:Y:S01]  /*0e20*/  VIADD R5, R13, 0xffffffff ;  /* 0xffffffff0d057836 */ /* 0x002fe20000000000 */
[----:B------:R-:W-:Y:S02]  /*0e30*/  SHF.L.U32 R2, R11, R18, RZ ;  /* 0x000000120b027219 */ /* 0x000fe400000006ff */
[----:B------:R-:W-:Y:S01]  /*0e40*/  LOP3.LUT R3, R19, R8, RZ, 0xc0, !PT ;  /* 0x0000000813037212 */ /* 0x000fe200078ec0ff */
[----:B------:R-:W-:Y:S01]  /*0e50*/  IMAD.MOV R6, RZ, RZ, -R4 ;  /* 0x000000ffff067224 */ /* 0x000fe200078e0a04 */
[----:B------:R-:W-:Y:S02]  /*0e60*/  SEL R0, R0, R23, !P4 ;  /* 0x0000001700007207 */ /* 0x000fe40006000000 */
[----:B------:R-:W-:Y:S01]  /*0e70*/  LOP3.LUT R5, R10, R5, RZ, 0xc0, !PT ;  /* 0x000000050a057212 */ /* 0x000fe200078ec0ff */
[----:B------:R-:W-:Y:S01]  /*0e80*/  IMAD R3, R2, R4, R3 ;  /* 0x0000000402037224 */ /* 0x000fe200078e0203 */
[----:B------:R-:W-:Y:S01]  /*0e90*/  R2UR UR19, R22 ;  /* 0x00000000161372ca */ /* 0x000fe200000e0000 */
[----:B--2---:R-:W-:-:S02]  /*0ea0*/  IMAD R2, R6, R17, R12 ;  /* 0x0000001106027224 */ /* 0x004fc400078e020c */
[----:B---3--:R-:W-:Y:S02]  /*0eb0*/  IMAD R0, R3, R16, R0 ;  /* 0x0000001003007224 */ /* 0x008fe400078e0200 */
[----:B------:R-:W-:Y:S02]  /*0ec0*/  IMAD R3, R2, R13, R5 ;  /* 0x0000000d02037224 */ /* 0x000fe400078e0205 */
[----:B------:R-:W-:-:S03]  /*0ed0*/  IMAD.MOV.U32 R4, RZ, RZ, 0x1 ;  /* 0x00000001ff047424 */ /* 0x000fc600078e00ff */
[----:B------:R-:W-:Y:S02]  /*0ee0*/  SEL R2, R3, R0, !P4 ;  /* 0x0000000003027207 */ /* 0x000fe40006000000 */
[----:B------:R-:W-:-:S03]  /*0ef0*/  SEL R0, R0, R3, !P4 ;  /* 0x0000000300007207 */ /* 0x000fc60006000000 */
[----:B------:R1:W-:Y:S04]  /*0f00*/  STL [R1+0x80], R2 ;  /* 0x0000800201007387 */ /* 0x0003e80000100800 */
[----:B------:R1:W-:Y:S02]  /*0f10*/  STL [R1+0x84], R0 ;  /* 0x0000840001007387 */ /* 0x0003e40000100800 */
.L_x_8:
[----:B------:R-:W-:-:S08]  /*0f20*/  NOP ;  /* 0x0000000000007918 */ /* 0x000fd00000000000 */
[----:B------:R-:W2:Y:S02]  /*0f30*/  USETMAXREG.TRY_ALLOC.CTAPOOL UP0, 0xe8 ;  /* 0x000000e8000079c8 */ /* 0x000ea40008000600 */
[----:B--2---:R-:W-:-:S13]  /*0f40*/  PLOP3.LUT P0, PT, PT, PT, UP0, 0x80, 0x0 ;  /* 0x000000000000781c */ /* 0x004fda0003f0f008 */
[----:B------:R-:W-:Y:S05]  /*0f50*/  @!P0 BRA `(.L_x_8) ;  /* 0xfffffffc00f08947 */ /* 0x000fea000383ffff */
[----:B------:R-:W-:Y:S01]  /*0f60*/  ULDC.64 UR4, c[0x0][0x598] ;  /* 0x0001660000047ab9 */ /* 0x000fe20000000a00 */
[----:B------:R-:W-:Y:S01]  /*0f70*/  ULDC.64 UR26, c[0x0][0x208] ;  /* 0x00008200001a7ab9 */ /* 0x000fe20000000a00 */
[----:B------:R-:W-:-:S04]  /*0f80*/  ISETP.NE.U32.AND P0, PT, RZ, UR4, PT ;  /* 0x00000004ff007c0c */ /* 0x000fc8000bf05070 */
[----:B------:R-:W-:-:S13]  /*0f90*/  ISETP.NE.AND.EX P0, PT, RZ, UR5, PT, P0 ;  /* 0x00000005ff007c0c */ /* 0x000fda000bf05300 */
[----:B------:R-:W-:Y:S05]  /*0fa0*/  @!P0 BRA `(.L_x_11) ;  /* 0x0000000000208947 */ /* 0x000fea0003800000 */
[----:B-1----:R-:W1:Y:S02]  /*0fb0*/  LDC.64 R2, c[0x0][0x598] ;  /* 0x00016600ff027b82 */ /* 0x002e640000000a00 */
[----:B-1----:R-:W2:Y:S02]  /*0fc0*/  LDG.E.64 R2, desc[UR26][R2.64] ;  /* 0x0000001a02027981 */ /* 0x002ea4000c1e1b00 */
[----:B--2---:R-:W-:-:S04]  /*0fd0*/  ISETP.NE.U32.AND P0, PT, R2, RZ, PT ;  /* 0x000000ff0200720c */ /* 0x004fc80003f05070 */
[----:B------:R-:W-:-:S13]  /*0fe0*/  ISETP.NE.AND.EX P0, PT, R3, RZ, PT, P0 ;  /* 0x000000ff0300720c */ /* 0x000fda0003f05300 */
[----:B------:R-:W-:Y:S05]  /*0ff0*/  @!P0 BRA `(.L_x_11) ;  /* 0x00000000000c8947 */ /* 0x000fea0003800000 */
[----:B------:R-:W2:Y:S02]  /*1000*/  LD.E R2, desc[UR26][R2.64] ;  /* 0x0000001a02027980 */ /* 0x000ea4000c101900 */
[----:B--2---:R-:W-:Y:S01]  /*1010*/  R2UR UR18, R2 ;  /* 0x00000000021272ca */ /* 0x004fe200000e0000 */
[----:B------:R-:W-:-:S14]  /*1020*/  BRA `(.L_x_12) ;  /* 0x0000000000247947 */ /* 0x000fdc0003800000 */
.L_x_11:
[----:B------:R-:W-:Y:S02]  /*1030*/  ULDC.64 UR4, c[0x0][0x588] ;  /* 0x0001620000047ab9 */ /* 0x000fe40000000a00 */
[----:B------:R-:W-:-:S04]  /*1040*/  ISETP.NE.U32.AND P0, PT, RZ, UR4, PT ;  /* 0x00000004ff007c0c */ /* 0x000fc8000bf05070 */
[----:B------:R-:W-:-:S13]  /*1050*/  ISETP.NE.AND.EX P0, PT, RZ, UR5, PT, P0 ;  /* 0x00000005ff007c0c */ /* 0x000fda000bf05300 */
[----:B------:R-:W-:Y:S05]  /*1060*/  @!P0 BRA `(.L_x_13) ;  /* 0x0000000000108947 */ /* 0x000fea0003800000 */
[----:B-1----:R-:W1:Y:S02]  /*1070*/  LDC.64 R2, c[0x0][0x588] ;  /* 0x00016200ff027b82 */ /* 0x002e640000000a00 */
[----:B-1----:R-:W2:Y:S02]  /*1080*/  LDG.E R2, desc[UR26][R2.64] ;  /* 0x0000001a02027981 */ /* 0x002ea4000c1e1900 */
[----:B--2---:R-:W-:Y:S01]  /*1090*/  R2UR UR18, R2 ;  /* 0x00000000021272ca */ /* 0x004fe200000e0000 */
[----:B------:R-:W-:-:S14]  /*10a0*/  BRA `(.L_x_12) ;  /* 0x0000000000047947 */ /* 0x000fdc0003800000 */
.L_x_13:
[----:B------:R-:W-:-:S05]  /*10b0*/  ULDC UR18, c[0x0][0x580] ;  /* 0x0001600000127ab9 */ /* 0x000fca0000000800 */
.L_x_12:
[----:B------:R-:W-:Y:S02]  /*10c0*/  ULDC.64 UR4, c[0x0][0x5a0] ;  /* 0x0001680000047ab9 */ /* 0x000fe40000000a00 */
        /* <DEDUP_REMOVED lines=11> */
.L_x_14:
        /* <DEDUP_REMOVED lines=8> */
.L_x_16:
[----:B------:R-:W-:-:S05]  /*1200*/  ULDC UR17, c[0x0][0x584] ;  /* 0x0001610000117ab9 */ /* 0x000fca0000000800 */
.L_x_15:
[----:B------:R-:W-:-:S13]  /*1210*/  LOP3.LUT P0, RZ, R4, 0xff, RZ, 0xc0, !PT ;  /* 0x000000ff04ff7812 */ /* 0x000fda000780c0ff */
[----:B------:R-:W-:Y:S05]  /*1220*/  @!P0 EXIT ;  /* 0x000000000000894d */ /* 0x000fea0003800000 */
[----:B------:R-:W-:Y:S01]  /*1230*/  ULDC UR4, c[0x0][0x28c] ;  /* 0x0000a30000047ab9 */ /* 0x000fe20000000800 */
[----:B------:R-:W-:Y:S02]  /*1240*/  ULOP3.LUT UR8, UR7, 0x1, URZ, 0xfc, !UPT ;  /* 0x0000000107087892 */ /* 0x000fe4000f8efc3f */
[----:B------:R-:W-:-:S04]  /*1250*/  UIADD3 UR4, UR4, 0xff, URZ ;  /* 0x000000ff04047890 */ /* 0x000fc8000fffe03f */
[----:B------:R-:W-:-:S04]  /*1260*/  USHF.R.S32.HI UR5, URZ, 0x1f, UR4 ;  /* 0x0000001f3f057899 */ /* 0x000fc80008011404 */
[----:B------:R-:W-:-:S03]  /*1270*/  ULEA.HI UR5, UR5, UR4, URZ, 0x8 ;  /* 0x0000000405057291 */ /* 0x000fc6000f8f403f */
[----:B------:R-:W-:Y:S01]  /*1280*/  UMOV UR4, URZ ;  /* 0x0000003f00047c82 */ /* 0x000fe20008000000 */
[----:B------:R-:W-:-:S03]  /*1290*/  USHF.R.S32.HI UR9, URZ, 0x8, UR5 ;  /* 0x000000083f097899 */ /* 0x000fc60008011405 */
[----:B------:R-:W-:-:S09]  /*12a0*/  UMOV UR5, URZ ;  /* 0x0000003f00057c82 */ /* 0x000fd20008000000 */
.L_x_297:
[----:B-1----:R-:W1:Y:S01]  /*12b0*/  S2R R0, SR_TID.X ;  /* 0x0000000000007919 */ /* 0x002e620000002100 */
[----:B--2---:R-:W2:Y:S01]  /*12c0*/  S2UR UR14, SR_CgaCtaId ;  /* 0x00000000000e79c3 */ /* 0x004ea20000008800 */
[----:B------:R-:W-:Y:S01]  /*12d0*/  UMOV UR13, 0x400 ;  /* 0x00000400000d7882 */ /* 0x000fe20000000000 */
[----:B------:R-:W-:Y:S01]  /*12e0*/  UMOV UR6, URZ ;  /* 0x0000003f00067c82 */ /* 0x000fe20008000000 */
[----:B------:R-:W-:Y:S01]  /*12f0*/  STL [R1+0x6c], RZ ;  /* 0x00006cff01007387 */ /* 0x000fe20000100800 */
[----:B------:R-:W-:Y:S01]  /*1300*/  UMOV UR20, URZ ;  /* 0x0000003f00147c82 */ /* 0x000fe20008000000 */
[----:B------:R-:W-:Y:S01]  /*1310*/  UMOV UR21, URZ ;  /* 0x0000003f00157c82 */ /* 0x000fe20008000000 */
[----:B------:R-:W-:Y:S01]  /*1320*/  UMOV UR12, UR5 ;  /* 0x00000005000c7c82 */ /* 0x000fe20008000000 */
[----:B------:R-:W-:Y:S01]  /*1330*/  STL [R1+0x68], RZ ;  /* 0x000068ff01007387 */ /* 0x000fe20000100800 */
[----:B---3--:R-:W3:Y:S01]  /*1340*/  LDC R2, c[0x0][0x28c] ;  /* 0x0000a300ff027b82 */ /* 0x008ee20000000800 */
[----:B------:R-:W-:Y:S01]  /*1350*/  UMOV UR15, UR4 ;  /* 0x00000004000f7c82 */ /* 0x000fe20008000000 */
[----:B------:R-:W-:Y:S01]  /*1360*/  CS2R R4, SRZ ;  /* 0x0000000000047805 */ /* 0x000fe2000001ff00 */
[----:B------:R-:W-:Y:S01]  /*1370*/  STL [R1+0x64], RZ ;  /* 0x000064ff01007387 */ /* 0x000fe20000100800 */
[----:B------:R-:W-:-:S02]  /*1380*/  CS2R R6, SRZ ;  /* 0x0000000000067805 */ /* 0x000fc4000001ff00 */
[----:B------:R-:W-:Y:S02]  /*1390*/  CS2R R8, SRZ ;  /* 0x0000000000087805 */ /* 0x000fe4000001ff00 */
[----:B------:R-:W-:Y:S01]  /*13a0*/  CS2R R10, SRZ ;  /* 0x00000000000a7805 */ /* 0x000fe2000001ff00 */
[----:B------:R-:W-:Y:S01]  /*13b0*/  STL [R1+0x60], RZ ;  /* 0x000060ff01007387 */ /* 0x000fe20000100800 */
[----:B------:R-:W-:Y:S02]  /*13c0*/  CS2R R12, SRZ ;  /* 0x00000000000c7805 */ /* 0x000fe4000001ff00 */
[----:B------:R-:W-:Y:S02]  /*13d0*/  CS2R R14, SRZ ;  /* 0x00000000000e7805 */ /* 0x000fe4000001ff00 */
[----:B------:R-:W-:Y:S01]  /*13e0*/  CS2R R16, SRZ ;  /* 0x0000000000107805 */ /* 0x000fe2000001ff00 */
[----:B------:R-:W-:Y:S01]  /*13f0*/  STL [R1+0x5c], RZ ;  /* 0x00005cff01007387 */ /* 0x000fe20000100800 */
[----:B0-----:R-:W-:-:S02]  /*1400*/  CS2R R18, SRZ ;  /* 0x0000000000127805 */ /* 0x001fc4000001ff00 */
[----:B------:R-:W-:Y:S02]  /*1410*/  CS2R R20, SRZ ;  /* 0x0000000000147805 */ /* 0x000fe4000001ff00 */
[----:B------:R-:W-:Y:S01]  /*1420*/  CS2R R22, SRZ ;  /* 0x0000000000167805 */ /* 0x000fe2000001ff00 */
[----:B------:R-:W-:Y:S01]  /*1430*/  STL [R1+0x58], RZ ;  /* 0x000058ff01007387 */ /* 0x000fe20000100800 */
[----:B--2---:R-:W-:Y:S01]  /*1440*/  ULEA UR13, UR14, UR13, 0x18 ;  /* 0x0000000d0e0d7291 */ /* 0x004fe2000f8ec03f */
[----:B------:R-:W-:Y:S02]  /*1450*/  CS2R R152, SRZ ;  /* 0x0000000000987805 */ /* 0x000fe4000001ff00 */
[----:B------:R-:W-:Y:S01]  /*1460*/  CS2R R154, SRZ ;  /* 0x00000000009a7805 */ /* 0x000fe2000001ff00 */
[----:B------:R-:W-:Y:S01]  /*1470*/  STL [R1+0x54], RZ ;  /* 0x000054ff01007387 */ /* 0x000fe20000100800 */
[----:B------:R-:W-:Y:S02]  /*1480*/  CS2R R156, SRZ ;  /* 0x00000000009c7805 */ /* 0x000fe4000001ff00 */
[----:B------:R-:W-:-:S02]  /*1490*/  CS2R R158, SRZ ;  /* 0x00000000009e7805 */ /* 0x000fc4000001ff00 */
[----:B------:R-:W-:Y:S02]  /*14a0*/  CS2R R160, SRZ ;  /* 0x0000000000a07805 */ /* 0x000fe4000001ff00 */
[----:B-1----:R-:W-:Y:S01]  /*14b0*/  LOP3.LUT R0, R0, 0x80, RZ, 0xc0, !PT ;  /* 0x0000008000007812 */ /* 0x002fe200078ec0ff */
[----:B------:R-:W-:Y:S01]  /*14c0*/  STL [R1+0x50], RZ ;  /* 0x000050ff01007387 */ /* 0x000fe20000100800 */
[----:B---3--:R-:W-:Y:S02]  /*14d0*/  ISETP.GE.AND P0, PT, R2, 0x1, PT ;  /* 0x000000010200780c */ /* 0x008fe40003f06270 */
[----:B------:R-:W-:Y:S02]  /*14e0*/  CS2R R2, SRZ ;  /* 0x0000000000027805 */ /* 0x000fe4000001ff00 */
[----:B------:R-:W-:Y:S01]  /*14f0*/  SHF.R.U32.HI R0, RZ, 0x7, R0 ;  /* 0x00000007ff007819 */ /* 0x000fe20000011600 */
        /* <DEDUP_REMOVED lines=8> */
[----:B------:R-:W0:Y:S01]  /*1580*/  SHFL.IDX PT, R0, R0, RZ, 0x1f ;  /* 0x00001fff00007589 */ /* 0x000e2200000e0000 */
[----:B------:R-:W-:-:S02]  /*1590*/  CS2R R174, SRZ ;  /* 0x0000000000ae7805 */ /* 0x000fc4000001ff00 */
[----:B------:R-:W-:Y:S02]  /*15a0*/  CS2R R176, SRZ ;  /* 0x0000000000b07805 */ /* 0x000fe4000001ff00 */
[----:B------:R-:W-:Y:S01]  /*15b0*/  CS2R R178, SRZ ;  /* 0x0000000000b27805 */ /* 0x000fe2000001ff00 */
[----:B------:R1:W-:Y:S01]  /*15c0*/  STL [R1+0x44], RZ ;  /* 0x000044ff01007387 */ /* 0x0003e20000100800 */
[----:B------:R-:W-:Y:S02]  /*15d0*/  CS2R R180, SRZ ;  /* 0x0000000000b47805 */ /* 0x000fe4000001ff00 */
[----:B------:R-:W-:Y:S02]  /*15e0*/  CS2R R182, SRZ ;  /* 0x0000000000b67805 */ /* 0x000fe4000001ff00 */
[----:B------:R-:W-:Y:S01]  /*15f0*/  CS2R R184, SRZ ;  /* 0x0000000000b87805 */ /* 0x000fe2000001ff00 */
[----:B------:R1:W-:Y:S01]  /*1600*/  STL [R1+0x40], RZ ;  /* 0x000040ff01007387 */ /* 0x0003e20000100800 */
        /* <DEDUP_REMOVED lines=14> */
[----:B------:R-:W-:Y:S02]  /*16f0*/  CS2R R208, SRZ ;  /* 0x0000000000d07805 */ /* 0x000fe4000001ff00 */
[----:B0-----:R-:W-:Y:S01]  /*1700*/  R2UR UR10, R0 ;  /* 0x00000000000a72ca */ /* 0x001fe200000e0000 */
[----:B------:R1:W-:Y:S01]  /*1710*/  STL [R1+0x30], RZ ;  /* 0x000030ff01007387 */ /* 0x0003e20000100800 */
[----:B------:R-:W-:Y:S01]  /*1720*/  IMAD.MOV.U32 R0, RZ, RZ, RZ ;  /* 0x000000ffff007224 */ /* 0x000fe200078e00ff */
[----:B------:R-:W-:-:S02]  /*1730*/  CS2R R210, SRZ ;  /* 0x0000000000d27805 */ /* 0x000fc4000001ff00 */
[----:B------:R-:W-:Y:S01]  /*1740*/  CS2R R212, SRZ ;  /* 0x0000000000d47805 */ /* 0x000fe2000001ff00 */
[----:B------:R1:W-:Y:S01]  /*1750*/  STL [R1+0x2c], RZ ;  /* 0x00002cff01007387 */ /* 0x0003e20000100800 */
[----:B------:R-:W-:Y:S02]  /*1760*/  CS2R R214, SRZ ;  /* 0x0000000000d67805 */ /* 0x000fe4000001ff00 */
[----:B------:R-:W-:Y:S02]  /*1770*/  CS2R R216, SRZ ;  /* 0x0000000000d87805 */ /* 0x000fe4000001ff00 */
[----:B------:R-:W-:Y:S01]  /*1780*/  CS2R R218, SRZ ;  /* 0x0000000000da7805 */ /* 0x000fe2000001ff00 */
[----:B------:R1:W-:Y:S01]  /*1790*/  STL [R1+0x28], RZ ;  /* 0x000028ff01007387 */ /* 0x0003e20000100800 */
[----:B------:R-:W-:Y:S02]  /*17a0*/  CS2R R220, SRZ ;  /* 0x0000000000dc7805 */ /* 0x000fe4000001ff00 */
[----:B------:R-:W-:-:S02]  /*17b0*/  CS2R R222, SRZ ;  /* 0x0000000000de7805 */ /* 0x000fc4000001ff00 */
[----:B------:R-:W-:Y:S01]  /*17c0*/  CS2R R224, SRZ ;  /* 0x0000000000e07805 */ /* 0x000fe2000001ff00 */
[----:B------:R1:W-:Y:S01]  /*17d0*/  STL [R1+0x24], RZ ;  /* 0x000024ff01007387 */ /* 0x0003e20000100800 */
[----:B------:R-:W-:Y:S01]  /*17e0*/  ULEA.HI UR11, UR10, UR10, URZ, 0x1 ;  /* 0x0000000a0a0b7291 */ /* 0x000fe2000f8f083f */
[----:B------:R-:W-:Y:S01]  /*17f0*/  CS2R R226, SRZ ;  /* 0x0000000000e27805 */ /* 0x000fe2000001ff00 */
[----:B------:R-:W-:Y:S01]  /*1800*/  IMAD.MOV.U32 R228, RZ, RZ, RZ ;  /* 0x000000ffffe47224 */ /* 0x000fe200078e00ff */
[----:B------:R1:W-:Y:S01]  /*1810*/  STL [R1+0x20], RZ ;  /* 0x000020ff01007387 */ /* 0x0003e20000100800 */
[----:B------:R-:W-:Y:S01]  /*1820*/  ULOP3.LUT UR11, UR11, 0x7fffe, URZ, 0xc0, !UPT ;  /* 0x0007fffe0b0b7892 */ /* 0x000fe2000f8ec03f */
[----:B------:R-:W-:Y:S02]  /*1830*/  CS2R R88, SRZ ;  /* 0x0000000000587805 */ /* 0x000fe4000001ff00 */
[----:B------:R-:W-:Y:S01]  /*1840*/  CS2R R90, SRZ ;  /* 0x00000000005a7805 */ /* 0x000fe2000001ff00 */
[----:B------:R1:W-:Y:S01]  /*1850*/  STL [R1+0x1c], RZ ;  /* 0x00001cff01007387 */ /* 0x0003e20000100800 */
[----:B------:R-:W-:Y:S01]  /*1860*/  UIADD3 UR11, UR10, -UR11, URZ ;  /* 0x8000000b0a0b7290 */ /* 0x000fe2000fffe03f */
[----:B------:R-:W-:-:S02]  /*1870*/  CS2R R92, SRZ ;  /* 0x00000000005c7805 */ /* 0x000fc4000001ff00 */
[----:B------:R-:W-:Y:S01]  /*1880*/  CS2R R94, SRZ ;  /* 0x00000000005e7805 */ /* 0x000fe2000001ff00 */
[----:B------:R1:W-:Y:S01]  /*1890*/  STL [R1+0x18], RZ ;  /* 0x000018ff01007387 */ /* 0x0003e20000100800 */
[----:B------:R-:W-:Y:S01]  /*18a0*/  ULEA UR11, UR11, UR13, 0xd ;  /* 0x0000000d0b0b7291 */ /* 0x000fe2000f8e683f */
[----:B------:R-:W-:Y:S02]  /*18b0*/  CS2R R96, SRZ ;  /* 0x0000000000607805 */ /* 0x000fe4000001ff00 */
[----:B------:R-:W-:Y:S01]  /*18c0*/  CS2R R98, SRZ ;  /* 0x0000000000627805 */ /* 0x000fe2000001ff00 */
[----:B------:R1:W-:Y:S01]  /*18d0*/  STL [R1+0x14], RZ ;  /* 0x000014ff01007387 */ /* 0x0003e20000100800 */
[----:B------:R-:W-:Y:S01]  /*18e0*/  UIADD3 UR11, UR11, 0x100, URZ ;  /* 0x000001000b0b7890 */ /* 0x000fe2000fffe03f */
[----:B------:R-:W-:Y:S02]  /*18f0*/  CS2R R100, SRZ ;  /* 0x0000000000647805 */ /* 0x000fe4000001ff00 */
[----:B------:R-:W-:Y:S01]  /*1900*/  CS2R R102, SRZ ;  /* 0x0000000000667805 */ /* 0x000fe2000001ff00 */
[----:B------:R1:W-:Y:S01]  /*1910*/  STL [R1+0x10], RZ ;  /* 0x000010ff01007387 */ /* 0x0003e20000100800 */
[----:B------:R-:W-:Y:S01]  /*1920*/  USHF.R.U32.HI UR11, URZ, 0x4, UR11 ;  /* 0x000000043f0b7899 */ /* 0x000fe2000801160b */
[----:B------:R-:W-:-:S02]  /*1930*/  CS2R R104, SRZ ;  /* 0x0000000000687805 */ /* 0x000fc4000001ff00 */
[----:B------:R-:W-:Y:S01]  /*1940*/  CS2R R106, SRZ ;  /* 0x00000000006a7805 */ /* 0x000fe2000001ff00 */
[----:B------:R1:W-:Y:S01]  /*1950*/  STL [R1+0xc], RZ ;  /* 0x00000cff01007387 */ /* 0x0003e20000100800 */
[----:B------:R-:W-:Y:S01]  /*1960*/  ULOP3.LUT UR14, UR11, 0x3fff, URZ, 0xc0, !UPT ;  /* 0x00003fff0b0e7892 */ /* 0x000fe2000f8ec03f */
        /* <DEDUP_REMOVED lines=10> */
[----:B------:R1:W-:Y:S01]  /*1a10*/  STL [R1], RZ ;  /* 0x000000ff01007387 */ /* 0x0003e20000100800 */
[----:B------:R-:W-:Y:S02]  /*1a20*/  CS2R R124, SRZ ;  /* 0x00000000007c7805 */ /* 0x000fe4000001ff00 */
[----:B------:R-:W-:Y:S02]  /*1a30*/  CS2R R126, SRZ ;  /* 0x00000000007e7805 */ /* 0x000fe4000001ff00 */
[----:B------:R-:W-:Y:S02]  /*1a40*/  CS2R R128, SRZ ;  /* 0x0000000000807805 */ /* 0x000fe4000001ff00 */
[----:B------:R-:W-:-:S02]  /*1a50*/  CS2R R130, SRZ ;  /* 0x0000000000827805 */ /* 0x000fc4000001ff00 */
[----:B------:R-:W-:Y:S02]  /*1a60*/  CS2R R132, SRZ ;  /* 0x0000000000847805 */ /* 0x000fe4000001ff00 */
[----:B------:R-:W-:Y:S02]  /*1a70*/  CS2R R134, SRZ ;  /* 0x0000000000867805 */ /* 0x000fe4000001ff00 */
        /* <DEDUP_REMOVED lines=9> */
[----:B----4-:R-:W-:-:S02]  /*1b10*/  CS2R R26, SRZ ;  /* 0x00000000001a7805 */ /* 0x010fc4000001ff00 */
        /* <DEDUP_REMOVED lines=29> */
[----:B------:R-:W-:Y:S01]  /*1cf0*/  CS2R R86, SRZ ;  /* 0x0000000000567805 */ /* 0x000fe2000001ff00 */
[----:B-1----:R-:W-:Y:S06]  /*1d00*/  @!P0 BRA `(.L_x_17) ;  /* 0x0000001400408947 */ /* 0x002fec0003800000 */
[----:B------:R-:W-:-:S06]  /*1d10*/  UISETP.NE.AND UP0, UPT, UR8, 0x3, UPT ;  /* 0x000000030800788c */ /* 0x000fcc000bf05270 */
[----:B------:R-:W-:-:S13]  /*1d20*/  PLOP3.LUT P1, PT, PT, PT, UP0, 0x80, 0x0 ;  /* 0x000000000000781c */ /* 0x000fda0003f2f008 */
[----:B------:R-:W-:Y:S05]  /*1d30*/  @!P1 BRA `(.L_x_18) ;  /* 0x0000000000049947 */ /* 0x000fea0003800000 */
[----:B------:R-:W-:Y:S01]  /*1d40*/  BPT.TRAP 0x1 ;  /* 0x000000040000795c */ /* 0x000fe20000300000 */
.L_x_18:
[----:B------:R-:W-:Y:S01]  /*1d50*/  ULEA UR6, UR5, UR13, 0x3 ;  /* 0x0000000d05067291 */ /* 0x000fe2000f8e183f */
[----:B------:R-:W-:-:S05]  /*1d60*/  IMAD.U32 R0, RZ, RZ, UR4 ;  /* 0x00000004ff007e24 */ /* 0x000fca000f8e00ff */
[----:B------:R-:W-:-:S04]  /*1d70*/  SHF.L.U32 R0, R0, 0x1f, RZ ;  /* 0x0000001f00007819 */ /* 0x000fc800000006ff */
[----:B------:R0:W1:Y:S01]  /*1d80*/  SYNCS.PHASECHK.TRANS64.TRYWAIT P0, [UR6], R0 ;  /* 0x00000000ff0075a7 */ /* 0x0000620008000146 */
[----:B------:R-:W-:Y:S05]  /*1d90*/  @!P1 BRA `(.L_x_19) ;  /* 0x0000000000049947 */ /* 0x000fea0003800000 */
[----:B------:R-:W-:Y:S01]  /*1da0*/  BPT.TRAP 0x1 ;  /* 0x000000040000795c */ /* 0x000fe20000300000 */
.L_x_19:
[----:B-1----:R-:W-:Y:S05]  /*1db0*/  @P0 BRA `(.L_x_20) ;  /* 0x0000000000080947 */ /* 0x002fea0003800000 */
[----:B------:R-:W1:Y:S02]  /*1dc0*/  SYNCS.PHASECHK.TRANS64.TRYWAIT P0, [UR6], R0 ;  /* 0x00000000ff0075a7 */ /* 0x000e640008000146 */
[----:B-1----:R-:W-:Y:S05]  /*1dd0*/  @!P0 BRA `(.L_x_21) ;  /* 0x000000ec00008947 */ /* 0x002fea0003800000 */
.L_x_20:
[----:B------:R-:W-:Y:S01]  /*1de0*/  UIADD3 UR6, UR13, 0x20100, URZ ;  /* 0x000201000d067890 */ /* 0x000fe2000fffe03f */
[----:B------:R-:W-:Y:S01]  /*1df0*/  WARPGROUP.ARRIVE ;  /* 0x00000000000079c5 */ /* 0x000fe20000000000 */
[----:B------:R-:W-:Y:S01]  /*1e00*/  ULOP3.LUT UR10, UR14, 0x10000, URZ, 0xfc, !UPT ;  /* 0x000100000e0a7892 */ /* 0x000fe2000f8efc3f */
[----:B------:R2:W-:Y:S01]  /*1e10*/  STL [R1+0x6c], RZ ;  /* 0x00006cff01007387 */ /* 0x0005e20000100800 */
[----:B------:R-:W-:Y:S01]  /*1e20*/  USHF.R.U32.HI UR6, URZ, 0x4, UR6 ;  /* 0x000000043f067899 */ /* 0x000fe20008011606 */
[----:B01----:R-:W-:Y:S01]  /*1e30*/  IMAD.MOV.U32 R0, RZ, RZ, RZ ;  /* 0x000000ffff007224 */ /* 0x003fe200078e00ff */
[----:B------:R-:W-:Y:S01]  /*1e40*/  ULEA UR10, UR5, UR10, 0xc ;  /* 0x0000000a050a7291 */ /* 0x000fe2000f8e603f */
[----:B------:R2:W-:Y:S01]  /*1e50*/  STL [R1+0x68], RZ ;  /* 0x000068ff01007387 */ /* 0x0005e20000100800 */
[----:B------:R-:W-:Y:S01]  /*1e60*/  ULOP3.LUT UR6, UR6, 0x3fff, URZ, 0xc0, !UPT ;  /* 0x00003fff06067892 */ /* 0x000fe2000f8ec03f */
[----:B------:R-:W-:Y:S01]  /*1e70*/  CS2R R2, SRZ ;  /* 0x0000000000027805 */ /* 0x000fe2000001ff00 */
[----:B------:R-:W-:Y:S01]  /*1e80*/  UMOV UR21, 0x40000040 ;  /* 0x4000004000157882 */ /* 0x000fe20000000000 */
[----:B------:R-:W-:Y:S01]  /*1e90*/  UMOV UR23, 0x40000040 ;  /* 0x4000004000177882 */ /* 0x000fe20000000000 */
[----:B------:R-:W-:Y:S01]  /*1ea0*/  ULOP3.LUT UR6, UR6, 0x10000, URZ, 0xfc, !UPT ;  /* 0x0001000006067892 */ /* 0x000fe2000f8efc3f */
[----:B------:R2:W-:Y:S01]  /*1eb0*/  STL [R1+0x64], RZ ;  /* 0x000064ff01007387 */ /* 0x0005e20000100800 */
[----:B------:R-:W-:Y:S01]  /*1ec0*/  UMOV UR20, UR10 ;  /* 0x0000000a00147c82 */ /* 0x000fe20008000000 */
[----:B------:R-:W-:Y:S01]  /*1ed0*/  CS2R R4, SRZ ;  /* 0x0000000000047805 */ /* 0x000fe2000001ff00 */
[----:B------:R-:W-:Y:S01]  /*1ee0*/  ULEA UR12, UR5, UR6, 0xb ;  /* 0x00000006050c7291 */ /* 0x000fe2000f8e583f */
[----:B------:R2:W-:Y:S01]  /*1ef0*/  STL [R1+0x60], RZ ;  /* 0x000060ff01007387 */ /* 0x0005e20000100800 */
[----:B------:R-:W-:Y:S01]  /*1f00*/  CS2R R6, SRZ ;  /* 0x0000000000067805 */ /* 0x000fe2000001ff00 */
[----:B------:R-:W-:Y:S01]  /*1f10*/  UMOV UR6, 0x8 ;  /* 0x0000000800067882 */ /* 0x000fe20000000000 */
[----:B------:R-:W-:Y:S01]  /*1f20*/  CS2R R8, SRZ ;  /* 0x0000000000087805 */ /* 0x000fe2000001ff00 */
[----:B------:R2:W-:Y:S01]  /*1f30*/  STL [R1+0x5c], RZ ;  /* 0x00005cff01007387 */ /* 0x0005e20000100800 */
[----:B------:R-:W-:Y:S01]  /*1f40*/  CS2R R10, SRZ ;  /* 0x00000000000a7805 */ /* 0x000fe2000001ff00 */
[----:B------:R-:W-:Y:S01]  /*1f50*/  UMOV UR22, UR12 ;  /* 0x0000000c00167c82 */ /* 0x000fe20008000000 */
[----:B------:R-:W-:Y:S01]  /*1f60*/  CS2R R12, SRZ ;  /* 0x00000000000c7805 */ /* 0x000fe2000001ff00 */
[----:B------:R-:W-:Y:S01]  /*1f70*/  QGMMA.64x128x32.F32.E4M3.E4M3 R88, gdesc[UR20], RZ, !UPT ;  /* 0x01e00000145879f3 */ /* 0x000fe2000c7008ff */
[----:B------:R-:W-:Y:S01]  /*1f80*/  UIADD3 UR20, UR10, 0x400, URZ ;  /* 0x000004000a147890 */ /* 0x000fe2000fffe03f */
[----:B------:R2:W-:Y:S01]  /*1f90*/  STL [R1+0x58], RZ ;  /* 0x000058ff01007387 */ /* 0x0005e20000100800 */
[----:B------:R-:W-:Y:S01]  /*1fa0*/  UMOV UR21, 0x40000040 ;  /* 0x4000004000157882 */ /* 0x000fe20000000000 */
[----:B------:R-:W-:-:S02]  /*1fb0*/  CS2R R14, SRZ ;  /* 0x00000000000e7805 */ /* 0x000fc4000001ff00 */
[----:B------:R-:W-:Y:S01]  /*1fc0*/  CS2R R16, SRZ ;  /* 0x0000000000107805 */ /* 0x000fe2000001ff00 */
[----:B------:R2:W-:Y:S01]  /*1fd0*/  STL [R1+0x54], RZ ;  /* 0x000054ff01007387 */ /* 0x0005e20000100800 */
[----:B------:R-:W-:Y:S02]  /*1fe0*/  CS2R R18, SRZ ;  /* 0x0000000000127805 */ /* 0x000fe4000001ff00 */
[----:B------:R-:W-:Y:S02]  /*1ff0*/  CS2R R20, SRZ ;  /* 0x0000000000147805 */ /* 0x000fe4000001ff00 */
[----:B------:R-:W-:Y:S01]  /*2000*/  CS2R R22, SRZ ;  /* 0x0000000000167805 */ /* 0x000fe2000001ff00 */
[----:B------:R2:W-:Y:S01]  /*2010*/  STL [R1+0x50], RZ ;  /* 0x000050ff01007387 */ /* 0x0005e20000100800 */
[----:B------:R-:W-:Y:S01]  /*2020*/  CS2R R152, SRZ ;  /* 0x0000000000987805 */ /* 0x000fe2000001ff00 */
[----:B------:R-:W-:Y:S01]  /*2030*/  QGMMA.64x128x32.F32.E4M3.E4M3 R24, gdesc[UR20], RZ, !UPT ;  /* 0x01e00000141879f3 */ /* 0x000fe2000c7008ff */
[----:B------:R-:W-:Y:S01]  /*2040*/  UIADD3 UR20, UR10, 0x2, URZ ;  /* 0x000000020a147890 */ /* 0x000fe2000fffe03f */
[----:B------:R2:W-:Y:S01]  /*2050*/  STL [R1+0x4c], RZ ;  /* 0x00004cff01007387 */ /* 0x0005e20000100800 */
[----:B------:R-:W-:Y:S01]  /*2060*/  UIADD3 UR22, UR12, 0x2, URZ ;  /* 0x000000020c167890 */ /* 0x000fe2000fffe03f */
[----:B------:R-:W-:Y:S01]  /*2070*/  CS2R R154, SRZ ;  /* 0x00000000009a7805 */ /* 0x000fe2000001ff00 */
[----:B------:R-:W-:Y:S01]  /*2080*/  UMOV UR21, 0x40000040 ;  /* 0x4000004000157882 */ /* 0x000fe20000000000 */
[----:B------:R-:W-:Y:S01]  /*2090*/  UMOV UR23, 0x40000040 ;  /* 0x4000004000177882 */ /* 0x000fe20000000000 */
        /* <DEDUP_REMOVED lines=49> */
[----:B------:R-:W-:-:S03]  /*23b0*/  IMAD.MOV.U32 R228, RZ, RZ, RZ ;  /* 0x000000ffffe47224 */ /* 0x000fc600078e00ff */
[----:B------:R2:W-:Y:S04]  /*23c0*/  STL [R1+0x14], RZ ;  /* 0x000014ff01007387 */ /* 0x0005e80000100800 */
[----:B------:R2:W-:Y:S04]  /*23d0*/  STL [R1+0x10], RZ ;  /* 0x000010ff01007387 */ /* 0x0005e80000100800 */
[----:B------:R2:W-:Y:S04]  /*23e0*/  STL [R1+0xc], RZ ;  /* 0x00000cff01007387 */ /* 0x0005e80000100800 */
[----:B------:R2:W-:Y:S04]  /*23f0*/  STL [R1+0x8], RZ ;  /* 0x000008ff01007387 */ /* 0x0005e80000100800 */
[----:B------:R2:W-:Y:S04]  /*2400*/  STL [R1+0x4], RZ ;  /* 0x000004ff01007387 */ /* 0x0005e80000100800 */
[----:B------:R2:W-:Y:S01]  /*2410*/  STL [R1], RZ ;  /* 0x000000ff01007387 */ /* 0x0005e20000100800 */
[----:B------:R-:W-:Y:S01]  /*2420*/  QGMMA.64x128x32.F32.E4M3.E4M3 R88, gdesc[UR20], R88 ;  /* 0x01e00000145879f3 */ /* 0x000fe20008700858 */
[----:B------:R-:W-:Y:S01]  /*2430*/  UIADD3 UR20, UR10, 0x402, URZ ;  /* 0x000004020a147890 */ /* 0x000fe2000fffe03f */
[----:B------:R-:W-:-:S10]  /*2440*/  UMOV UR21, 0x40000040 ;  /* 0x4000004000157882 */ /* 0x000fd40000000000 */
[----:B------:R-:W-:Y:S01]  /*2450*/  QGMMA.64x128x32.F32.E4M3.E4M3 R24, gdesc[UR20], R24 ;  /* 0x01e00000141879f3 */ /* 0x000fe20008700818 */
[----:B------:R-:W-:Y:S02]  /*2460*/  UIADD3 UR20, UR10, 0x4, URZ ;  /* 0x000000040a147890 */ /* 0x000fe4000fffe03f */
[----:B------:R-:W-:Y:S01]  /*2470*/  UIADD3 UR22, UR12, 0x4, URZ ;  /* 0x000000040c167890 */ /* 0x000fe2000fffe03f */
[----:B------:R-:W-:Y:S01]  /*2480*/  UMOV UR21, 0x40000040 ;  /* 0x4000004000157882 */ /* 0x000fe20000000000 */
[----:B------:R-:W-:-:S07]  /*2490*/  UMOV UR23, 0x40000040 ;  /* 0x4000004000177882 */ /* 0x000fce0000000000 */
        /* <DEDUP_REMOVED lines=42> */
[----:B------:R-:W-:Y:S02]  /*2740*/  UMOV UR21, 0x40000040 ;  /* 0x4000004000157882 */ /* 0x000fe40000000000 */
[----:B------:R-:W-:Y:S02]  /*2750*/  ULDC UR10, c[0x0][0x50c] ;  /* 0x00014300000a7ab9 */ /* 0x000fe40000000800 */
[----:B------:R-:W-:-:S06]  /*2760*/  UISETP.NE.AND UP0, UPT, UR10, 0x8, UPT ;  /* 0x000000080a00788c */ /* 0x000fcc000bf05270 */
[----:B------:R-:W-:Y:S01]  /*2770*/  QGMMA.64x128x32.F32.E4M3.E4M3 R24, gdesc[UR20], R24, gsb0 ;  /* 0x01e00000141879f3 */ /* 0x000fe20008000818 */
[----:B------:R-:W-:-:S06]  /*2780*/  USEL UR20, URZ, 0x1, UP0 ;  /* 0x000000013f147887 */ /* 0x000fcc0008000000 */
[----:B------:R-:W-:-:S13]  /*2790*/  ISETP.NE.AND P0, PT, RZ, UR20, PT ;  /* 0x00000014ff007c0c */ /* 0x000fda000bf05270 */
[----:B--2---:R-:W-:Y:S05]  /*27a0*/  @!P0 BRA `(.L_x_22) ;  /* 0x0000000800808947 */ /* 0x004fea0003800000 */
[----:B------:R-:W-:Y:S02]  /*27b0*/  WARPGROUP.DEPBAR.LE gsb0, 0x0 ;  /* 0x00008000000079c5 */ /* 0x000fe40000010000 */
[----:B------:R-:W-:-:S01]  /*27c0*/  FADD R227, RZ, R89 ;  /* 0x00000059ffe37221 */ /* 0x000fc20000000000 */
[----:B------:R-:W-:Y:S01]  /*27d0*/  FADD R228, RZ, R88 ;  /* 0x00000058ffe47221 */ /* 0x000fe20000000000 */
[----:B------:R-:W-:-:S01]  /*27e0*/  FADD R226, RZ, R90 ;  /* 0x0000005affe27221 */ /* 0x000fc20000000000 */
[----:B------:R-:W-:Y:S01]  /*27f0*/  FADD R225, RZ, R91 ;  /* 0x0000005bffe17221 */ /* 0x000fe20000000000 */
[----:B------:R-:W-:-:S01]  /*2800*/  FADD R224, RZ, R92 ;  /* 0x0000005cffe07221 */ /* 0x000fc20000000000 */
[----:B------:R0:W-:Y:S01]  /*2810*/  STL [R1+0x88], R227 ;  /* 0x000088e301007387 */ /* 0x0001e20000100800 */
[----:B------:R-:W-:-:S01]  /*2820*/  FADD R223, RZ, R93 ;  /* 0x0000005dffdf7221 */ /* 0x000fc20000000000 */
[----:B------:R-:W-:Y:S01]  /*2830*/  FADD R222, RZ, R94 ;  /* 0x0000005effde7221 */ /* 0x000fe20000000000 */
[----:B------:R-:W-:-:S01]  /*2840*/  FADD R221, RZ, R95 ;  /* 0x0000005fffdd7221 */ /* 0x000fc20000000000 */
[----:B------:R-:W-:Y:S01]  /*2850*/  FADD R220, RZ, R96 ;  /* 0x00000060ffdc7221 */ /* 0x000fe20000000000 */
[----:B------:R-:W-:-:S01]  /*2860*/  FADD R219, RZ, R97 ;  /* 0x00000061ffdb7221 */ /* 0x000fc20000000000 */
[----:B------:R-:W-:Y:S01]  /*2870*/  FADD R218, RZ, R98 ;  /* 0x00000062ffda7221 */ /* 0x000fe20000000000 */
[----:B------:R-:W-:-:S01]  /*2880*/  FADD R217, RZ, R99 ;  /* 0x00000063ffd97221 */ /* 0x000fc20000000000 */
[----:B------:R-:W-:Y:S01]  /*2890*/  FADD R216, RZ, R100 ;  /* 0x00000064ffd87221 */ /* 0x000fe20000000000 */
[----:B------:R-:W-:-:S01]  /*28a0*/  FADD R215, RZ, R101 ;  /* 0x00000065ffd77221 */ /* 0x000fc20000000000 */
[----:B0-----:R-:W-:Y:S01]  /*28b0*/  FADD R227, RZ, R60 ;  /* 0x0000003cffe37221 */ /* 0x001fe20000000000 */
[----:B------:R-:W-:-:S01]  /*28c0*/  FADD R214, RZ, R102 ;  /* 0x00000066ffd67221 */ /* 0x000fc20000000000 */
[----:B------:R-:W-:Y:S01]  /*28d0*/  FADD R213, RZ, R103 ;  /* 0x00000067ffd57221 */ /* 0x000fe20000000000 */
[----:B------:R-:W-:-:S01]  /*28e0*/  FADD R212, RZ, R104 ;  /* 0x00000068ffd47221 */ /* 0x000fc20000000000 */
[----:B------:R-:W-:Y:S01]  /*28f0*/  FADD R211, RZ, R105 ;  /* 0x00000069ffd37221 */ /* 0x000fe20000000000 */
[----:B------:R0:W-:Y:S01]  /*2900*/  STL [R1], R227 ;  /* 0x000000e301007387 */ /* 0x0001e20000100800 */
        /* <DEDUP_REMOVED lines=94> */
[----:B0-----:R-:W-:-:S05]  /*2ef0*/  FADD R227, RZ, R67 ;  /* 0x00000043ffe37221 */ /* 0x001fca0000000000 */
[----:B------:R0:W-:Y:S02]  /*2f00*/  STL [R1+0x1c], R227 ;  /* 0x00001ce301007387 */ /* 0x0001e40000100800 */
        /* <DEDUP_REMOVED lines=39> */
[----:B------:R0:W-:Y:S04]  /*3180*/  STL [R1+0x6c], R227 ;  /* 0x00006ce301007387 */ /* 0x0001e80000100800 */
[----:B0-----:R0:W5:Y:S01]  /*3190*/  LDL.LU R227, [R1+0x88] ;  /* 0x0000880001e37983 */ /* 0x0011620000300800 */
[----:B------:R-:W-:-:S05]  /*31a0*/  UMOV UR6, URZ ;  /* 0x0000003f00067c82 */ /* 0x000fca0008000000 */
.L_x_22:
[----:B------:R-:W-:Y:S01]  /*31b0*/  UIADD3 UR12, UR5, 0x1, URZ ;  /* 0x00000001050c7890 */ /* 0x000fe2000fffe03f */
[----:B------:R-:W-:-:S03]  /*31c0*/  UMOV UR21, 0x1 ;  /* 0x0000000100157882 */ /* 0x000fc60000000000 */
[----:B------:R-:W-:-:S04]  /*31d0*/  UISETP.NE.AND UP0, UPT, UR12, 0x2, UPT ;  /* 0x000000020c00788c */ /* 0x000fc8000bf05270 */
[----:B------:R-:W-:Y:S02]  /*31e0*/  USEL UR15, URZ, 0x1, UP0 ;  /* 0x000000013f0f7887 */ /* 0x000fe40008000000 */
[----:B------:R-:W-:Y:S02]  /*31f0*/  USEL UR12, UR12, URZ, UP0 ;  /* 0x0000003f0c0c7287 */ /* 0x000fe40008000000 */
[----:B------:R-:W-:-:S12]  /*3200*/  ULOP3.LUT UR15, UR4, UR15, URZ, 0x3c, !UPT ;  /* 0x0000000f040f7292 */ /* 0x000fd8000f8e3c3f */
.L_x_17:
[----:B------:R-:W-:-:S04]  /*3210*/  UISETP.LT.AND UP0, UPT, UR9, 0x1, UPT ;  /* 0x000000010900788c */ /* 0x000fc8000bf01270 */
[----:B------:R-:W-:-:S04]  /*3220*/  USEL UR10, UR9, 0x1, UP0 ;  /* 0x00000001090a7887 */ /* 0x000fc80008000000 */
[----:B------:R-:W-:-:S04]  /*3230*/  UIADD3 UR16, UR9, -UR10, URZ ;  /* 0x8000000a09107290 */ /* 0x000fc8000fffe03f */
[----:B------:R-:W-:-:S06]  /*3240*/  UISETP.GE.AND UP0, UPT, UR16, 0x1, UPT ;  /* 0x000000011000788c */ /* 0x000fcc000bf06270 */
[----:B------:R-:W-:-:S13]  /*3250*/  PLOP3.LUT P0, PT, PT, PT, UP0, 0x80, 0x0 ;  /* 0x000000000000781c */ /* 0x000fda0003f0f008 */
[----:B------:R-:W-:Y:S05]  /*3260*/  @!P0 BRA `(.L_x_23) ;  /* 0x00000014007c8947 */ /* 0x000fea0003800000 */
[----:B------:R-:W-:Y:S01]  /*3270*/  UMOV UR10, UR5 ;  /* 0x00000005000a7c82 */ /* 0x000fe20008000000 */
[----:B------:R-:W-:-:S05]  /*3280*/  ULDC UR11, c[0x0][0x50c] ;  /* 0x00014300000b7ab9 */ /* 0x000fca0000000800 */
.L_x_31:
[----:B------:R-:W-:-:S06]  /*3290*/  UISETP.NE.AND UP0, UPT, UR8, 0x3, UPT ;  /* 0x000000030800788c */ /* 0x000fcc000bf05270 */
[----:B------:R-:W-:-:S13]  /*32a0*/  PLOP3.LUT P1, PT, PT, PT, UP0, 0x80, 0x0 ;  /* 0x000000000000781c */ /* 0x000fda0003f2f008 */
[----:B-----5:R-:W-:Y:S05]  /*32b0*/  @!P1 BRA `(.L_x_24) ;  /* 0x0000000000049947 */ /* 0x020fea0003800000 */
[----:B------:R-:W-:Y:S01]  /*32c0*/  BPT.TRAP 0x1 ;  /* 0x000000040000795c */ /* 0x000fe20000300000 */
.L_x_24:
[----:B------:R-:W1:Y:S01]  /*32d0*/  S2UR UR22, SR_CgaCtaId ;  /* 0x00000000001679c3 */ /* 0x000e620000008800 */
[----:B------:R-:W-:Y:S01]  /*32e0*/  UMOV UR13, 0x400 ;  /* 0x00000400000d7882 */ /* 0x000fe20000000000 */
[----:B------:R-:W-:-:S05]  /*32f0*/  IMAD.U32 R229, RZ, RZ, UR15 ;  /* 0x0000000fffe57e24 */ /* 0x000fca000f8e00ff */
[----:B------:R-:W-:Y:S01]  /*3300*/  SHF.L.U32 R229, R229, 0x1f, RZ ;  /* 0x0000001fe5e57819 */ /* 0x000fe200000006ff */
[----:B-1----:R-:W-:-:S04]  /*3310*/  ULEA UR13, UR22, UR13, 0x18 ;  /* 0x0000000d160d7291 */ /* 0x002fc8000f8ec03f */
[----:B------:R-:W-:-:S09]  /*3320*/  ULEA UR22, UR12, UR13, 0x3 ;  /* 0x0000000d0c167291 */ /* 0x000fd2000f8e183f */
[----:B------:R1:W2:Y:S01]  /*3330*/  SYNCS.PHASECHK.TRANS64.TRYWAIT P0, [UR22], R229 ;  /* 0x000000e5ff0075a7 */ /* 0x0002a20008000156 */
[----:B------:R-:W-:Y:S05]  /*3340*/  @!P1 BRA `(.L_x_25) ;  /* 0x0000000000049947 */ /* 0x000fea0003800000 */
[----:B------:R-:W-:Y:S01]  /*3350*/  BPT.TRAP 0x1 ;  /* 0x000000040000795c */ /* 0x000fe20000300000 */
.L_x_25:
[----:B--2---:R-:W-:Y:S05]  /*3360*/  @P0 BRA `(.L_x_26) ;  /* 0x0000000000080947 */ /* 0x004fea0003800000 */
[----:B------:R-:W2:Y:S02]  /*3370*/  SYNCS.PHASECHK.TRANS64.TRYWAIT P0, [UR22], R229 ;  /* 0x000000e5ff0075a7 */ /* 0x000ea40008000156 */
[----:B--2---:R-:W-:Y:S05]  /*3380*/  @!P0 BRA `(.L_x_27) ;  /* 0x000000d400ac8947 */ /* 0x004fea0003800000 */
.L_x_26:
[----:B------:R-:W-:Y:S01]  /*3390*/  UIADD3 UR22, UR13, 0x20100, URZ ;  /* 0x000201000d167890 */ /* 0x000fe2000fffe03f */
[----:B------:R-:W-:Y:S01]  /*33a0*/  WARPGROUP.ARRIVE ;  /* 0x00000000000079c5 */ /* 0x000fe20000000000 */
[----:B------:R-:W-:Y:S02]  /*33b0*/  UISETP.NE.AND UP0, UPT, UR20, URZ, UPT ;  /* 0x0000003f1400728c */ /* 0x000fe4000bf05270 */
[----:B------:R-:W-:Y:S02]  /*33c0*/  USHF.R.U32.HI UR22, URZ, 0x4, UR22 ;  /* 0x000000043f167899 */ /* 0x000fe40008011616 */
[----:B------:R-:W-:Y:S02]  /*33d0*/  USEL UR21, UR21, URZ, !UP0 ;  /* 0x0000003f15157287 */ /* 0x000fe4000c000000 */
[----:B------:R-:W-:Y:S02]  /*33e0*/  ULOP3.LUT UR22, UR22, 0x3fff, URZ, 0xc0, !UPT ;  /* 0x00003fff16167892 */ /* 0x000fe4000f8ec03f */
[----:B------:R-:W-:-:S02]  /*33f0*/  ULOP3.LUT UR24, UR14, 0x10000, URZ, 0xfc, !UPT ;  /* 0x000100000e187892 */ /* 0x000fc4000f8efc3f */
[----:B------:R-:W-:Y:S02]  /*3400*/  ULOP3.LUT UR22, UR22, 0x10000, URZ, 0xfc, !UPT ;  /* 0x0001000016167892 */ /* 0x000fe4000f8efc3f */
[----:B------:R-:W-:Y:S02]  /*3410*/  UISETP.NE.U32.AND UP0, UPT, UR21, URZ, UPT ;  /* 0x0000003f1500728c */ /* 0x000fe4000bf05070 */
[----:B------:R-:W-:Y:S02]  /*3420*/  ULEA UR24, UR12, UR24, 0xc ;  /* 0x000000180c187291 */ /* 0x000fe4000f8e603f */
[----:B------:R-:W-:Y:S01]  /*3430*/  ULEA UR25, UR12, UR22, 0xb ;  /* 0x000000160c197291 */ /* 0x000fe2000f8e583f */
[----:B------:R-:W-:Y:S01]  /*3440*/  UMOV UR21, 0x40000040 ;  /* 0x4000004000157882 */ /* 0x000fe20000000000 */
[----:B------:R-:W-:Y:S01]  /*3450*/  UMOV UR23, 0x40000040 ;  /* 0x4000004000177882 */ /* 0x000fe20000000000 */
[----:B------:R-:W-:Y:S02]  /*3460*/  UIADD3 UR6, UR6, 0x8, URZ ;  /* 0x0000000806067890 */ /* 0x000fe4000fffe03f */
[----:B------:R-:W-:-:S02]  /*3470*/  UMOV UR20, UR24 ;  /* 0x0000001800147c82 */ /* 0x000fc40008000000 */
[----:B------:R-:W-:Y:S02]  /*3480*/  UMOV UR22, UR25 ;  /* 0x0000001900167c82 */ /* 0x000fe40008000000 */
[----:B------:R-:W-:Y:S01]  /*3490*/  QGMMA.64x128x32.F32.E4M3.E4M3 R88, gdesc[UR20], R88, UP0 ;  /* 0x01e00000145879f3 */ /* 0x000fe2000bf00858 */
[----:B------:R-:W-:Y:S01]  /*34a0*/  UIADD3 UR20, UR24, 0x400, URZ ;  /* 0x0000040018147890 */ /* 0x000fe2000fffe03f */
[----:B------:R-:W-:-:S10]  /*34b0*/  UMOV UR21, 0x40000040 ;  /* 0x4000004000157882 */ /* 0x000fd40000000000 */
[----:B------:R-:W-:Y:S01]  /*34c0*/  QGMMA.64x128x32.F32.E4M3.E4M3 R24, gdesc[UR20], R24, UP0 ;  /* 0x01e00000141879f3 */ /* 0x000fe2000bf00818 */
[----:B------:R-:W-:Y:S02]  /*34d0*/  UIADD3 UR20, UR24, 0x2, URZ ;  /* 0x0000000218147890 */ /* 0x000fe4000fffe03f */
[----:B------:R-:W-:Y:S01]  /*34e0*/  UIADD3 UR22, UR25, 0x2, URZ ;  /* 0x0000000219167890 */ /* 0x000fe2000fffe03f */
[----:B------:R-:W-:Y:S01]  /*34f0*/  UMOV UR21, 0x40000040 ;  /* 0x4000004000157882 */ /* 0x000fe20000000000 */
[----:B------:R-:W-:Y:S01]  /*3500*/  UMOV UR23, 0x40000040 ;  /* 0x4000004000177882 */ /* 0x000fe20000000000 */
[----:B------:R-:W-:-:S06]  /*3510*/  UISETP.NE.AND UP0, UPT, UR6, UR11, UPT ;  /* 0x0000000b0600728c */ /* 0x000fcc000bf05270 */
        /* <DEDUP_REMOVED lines=51> */
[----:B------:R-:W-:Y:S01]  /*3850*/  QGMMA.64x128x32.F32.E4M3.E4M3 R24, gdesc[UR20], R24, gsb0 ;  /* 0x01e00000141879f3 */ /* 0x000fe20008000818 */
[----:B------:R-:W-:-:S06]  /*3860*/  USEL UR20, URZ, 0x1, UP0 ;  /* 0x000000013f147887 */ /* 0x000fcc0008000000 */
[----:B------:R-:W-:Y:S01]  /*3870*/  ISETP.NE.AND P0, PT, RZ, UR20, PT ;  /* 0x00000014ff007c0c */ /* 0x000fe2000bf05270 */
[----:B------:R-:W-:-:S12]  /*3880*/  WARPGROUP.DEPBAR.LE gsb0, 0x1 ;  /* 0x00008000000079c5 */ /* 0x000fd80000010100 */
[----:B------:R-:W-:Y:S05]  /*3890*/  @!P0 BRA `(.L_x_28) ;  /* 0x0000000c00708947 */ /* 0x000fea0003800000 */
[----:B------:R-:W-:Y:S02]  /*38a0*/  WARPGROUP.DEPBAR.LE gsb0, 0x0 ;  /* 0x00008000000079c5 */ /* 0x000fe40000010000 */
[----:B-----5:R-:W-:-:S01]  /*38b0*/  FADD R227, R89, R227 ;  /* 0x000000e359e37221 */ /* 0x020fc20000000000 */
[----:B------:R-:W-:Y:S01]  /*38c0*/  FADD R226, R90, R226 ;  /* 0x000000e25ae27221 */ /* 0x000fe20000000000 */
[----:B------:R-:W-:-:S01]  /*38d0*/  FADD R225, R91, R225 ;  /* 0x000000e15be17221 */ /* 0x000fc20000000000 */
[----:B------:R-:W-:Y:S01]  /*38e0*/  FADD R224, R92, R224 ;  /* 0x000000e05ce07221 */ /* 0x000fe20000000000 */
[----:B------:R-:W-:-:S01]  /*38f0*/  FADD R223, R93, R223 ;  /* 0x000000df5ddf7221 */ /* 0x000fc20000000000 */
[----:B------:R2:W-:Y:S01]  /*3900*/  STL [R1+0x88], R227 ;  /* 0x000088e301007387 */ /* 0x0005e20000100800 */
[----:B------:R-:W-:-:S01]  /*3910*/  FADD R222, R94, R222 ;  /* 0x000000de5ede7221 */ /* 0x000fc20000000000 */
[----:B------:R-:W-:Y:S01]  /*3920*/  FADD R221, R95, R221 ;  /* 0x000000dd5fdd7221 */ /* 0x000fe20000000000 */
[----:B------:R-:W-:-:S01]  /*3930*/  FADD R220, R96, R220 ;  /* 0x000000dc60dc7221 */ /* 0x000fc20000000000 */
[----:B------:R-:W-:Y:S01]  /*3940*/  FADD R219, R97, R219 ;  /* 0x000000db61db7221 */ /* 0x000fe20000000000 */
[----:B------:R-:W-:-:S01]  /*3950*/  FADD R218, R98, R218 ;  /* 0x000000da62da7221 */ /* 0x000fc20000000000 */
[----:B------:R-:W-:Y:S01]  /*3960*/  FADD R217, R99, R217 ;  /* 0x000000d963d97221 */ /* 0x000fe20000000000 */
[----:B------:R-:W-:-:S01]  /*3970*/  FADD R216, R100, R216 ;  /* 0x000000d864d87221 */ /* 0x000fc20000000000 */
[----:B------:R-:W-:Y:S01]  /*3980*/  FADD R215, R101, R215 ;  /* 0x000000d765d77221 */ /* 0x000fe20000000000 */
[----:B------:R-:W-:-:S01]  /*3990*/  FADD R214, R102, R214 ;  /* 0x000000d666d67221 */ /* 0x000fc20000000000 */
[----:B--2---:R-:W2:Y:S01]  /*39a0*/  LDL.LU R227, [R1+0x28] ;  /* 0x0000280001e37983 */ /* 0x004ea20000300800 */
[----:B------:R-:W-:-:S01]  /*39b0*/  FADD R213, R103, R213 ;  /* 0x000000d567d57221 */ /* 0x000fc20000000000 */
[----:B------:R-:W-:Y:S01]  /*39c0*/  FADD R212, R104, R212 ;  /* 0x000000d468d47221 */ /* 0x000fe20000000000 */
[----:B------:R-:W-:-:S01]  /*39d0*/  FADD R211, R105, R211 ;  /* 0x000000d369d37221 */ /* 0x000fc20000000000 */
[----:B------:R3:W-:Y:S01]  /*39e0*/  STL [R1+0x8c], R226 ;  /* 0x00008ce201007387 */ /* 0x0007e20000100800 */
[----:B------:R-:W-:-:S03]  /*39f0*/  FADD R228, R88, R228 ;  /* 0x000000e458e47221 */ /* 0x000fc60000000000 */
[----:B---3--:R-:W3:Y:S04]  /*3a00*/  LDL.LU R226, [R1+0x24] ;  /* 0x0000240001e27983 */ /* 0x008ee80000300800 */
[----:B------:R4:W-:Y:S04]  /*3a10*/  STL [R1+0x90], R225 ;  /* 0x000090e101007387 */ /* 0x0009e80000100800 */
[----:B----4-:R-:W4:Y:S04]  /*3a20*/  LDL.LU R225, [R1+0x20] ;  /* 0x0000200001e17983 */ /* 0x010f280000300800 */
[----:B------:R0:W-:Y:S04]  /*3a30*/  STL [R1+0x94], R224 ;  /* 0x000094e001007387 */ /* 0x0001e80000100800 */
[----:B0-----:R-:W4:Y:S04]  /*3a40*/  LDL.LU R224, [R1+0x1c] ;  /* 0x00001c0001e07983 */ /* 0x001f280000300800 */
        /* <DEDUP_REMOVED lines=13> */
[----:B0-----:R-:W4:Y:S04]  /*3b20*/  LDL.LU R217, [R1] ;  /* 0x0000000001d97983 */ /* 0x001f280000300800 */
[----:B------:R-:W-:Y:S04]  /*3b30*/  STL [R1+0xb4], R216 ;  /* 0x0000b4d801007387 */ /* 0x000fe80000100800 */
[----:B------:R-:W-:Y:S04]  /*3b40*/  STL [R1+0xb8], R215 ;  /* 0x0000b8d701007387 */ /* 0x000fe80000100800 */
[----:B------:R-:W-:Y:S04]  /*3b50*/  STL [R1+0xbc], R214 ;  /* 0x0000bcd601007387 */ /* 0x000fe80000100800 */
[----:B------:R-:W-:Y:S04]  /*3b60*/  STL [R1+0xc0], R213 ;  /* 0x0000c0d501007387 */ /* 0x000fe80000100800 */
[----:B------:R-:W-:Y:S04]  /*3b70*/  STL [R1+0xc4], R212 ;  /* 0x0000c4d401007387 */ /* 0x000fe80000100800 */
[----:B------:R0:W-:Y:S01]  /*3b80*/  STL [R1+0xc8], R211 ;  /* 0x0000c8d301007387 */ /* 0x0001e20000100800 */
[----:B--2---:R-:W-:-:S01]  /*3b90*/  FADD R227, R70, R227 ;  /* 0x000000e346e37221 */ /* 0x004fc20000000000 */
[----:B---3--:R-:W-:Y:S01]  /*3ba0*/  FADD R226, R69, R226 ;  /* 0x000000e245e27221 */ /* 0x008fe20000000000 */
[----:B----4-:R-:W-:-:S01]  /*3bb0*/  FADD R225, R68, R225 ;  /* 0x000000e144e17221 */ /* 0x010fc20000000000 */
[----:B------:R-:W-:Y:S01]  /*3bc0*/  FADD R224, R67, R224 ;  /* 0x000000e043e07221 */ /* 0x000fe20000000000 */
[----:B------:R-:W-:-:S01]  /*3bd0*/  FADD R223, R66, R223 ;  /* 0x000000df42df7221 */ /* 0x000fc20000000000 */
[----:B------:R-:W-:Y:S01]  /*3be0*/  FADD R222, R65, R222 ;  /* 0x000000de41de7221 */ /* 0x000fe20000000000 */
[----:B------:R-:W-:-:S01]  /*3bf0*/  FADD R221, R64, R221 ;  /* 0x000000dd40dd7221 */ /* 0x000fc20000000000 */
[----:B------:R-:W-:Y:S01]  /*3c00*/  FADD R220, R63, R220 ;  /* 0x000000dc3fdc7221 */ /* 0x000fe20000000000 */
[----:B------:R-:W-:-:S01]  /*3c10*/  FADD R219, R62, R219 ;  /* 0x000000db3edb7221 */ /* 0x000fc20000000000 */
[----:B------:R-:W-:Y:S01]  /*3c20*/  FADD R218, R61, R218 ;  /* 0x000000da3dda7221 */ /* 0x000fe20000000000 */
[----:B------:R-:W-:-:S05]  /*3c30*/  FADD R217, R60, R217 ;  /* 0x000000d93cd97221 */ /* 0x000fca0000000000 */
[----:B------:R2:W-:Y:S04]  /*3c40*/  STL [R1], R217 ;  /* 0x000000d901007387 */ /* 0x0005e80000100800 */
[----:B------:R3:W-:Y:S04]  /*3c50*/  STL [R1+0x4], R218 ;  /* 0x000004da01007387 */ /* 0x0007e80000100800 */
[----:B------:R4:W-:Y:S04]  /*3c60*/  STL [R1+0x8], R219 ;  /* 0x000008db01007387 */ /* 0x0009e80000100800 */
[----:B------:R1:W-:Y:S04]  /*3c70*/  STL [R1+0xc], R220 ;  /* 0x00000cdc01007387 */ /* 0x0003e80000100800 */
[----:B------:R1:W-:Y:S04]  /*3c80*/  STL [R1+0x10], R221 ;  /* 0x000010dd01007387 */ /* 0x0003e80000100800 */
[----:B------:R1:W-:Y:S04]  /*3c90*/  STL [R1+0x14], R222 ;  /* 0x000014de01007387 */ /* 0x0003e80000100800 */
[----:B------:R1:W-:Y:S04]  /*3ca0*/  STL [R1+0x18], R223 ;  /* 0x000018df01007387 */ /* 0x0003e80000100800 */
[----:B------:R1:W-:Y:S04]  /*3cb0*/  STL [R1+0x1c], R224 ;  /* 0x00001ce001007387 */ /* 0x0003e80000100800 */
[----:B0-----:R-:W4:Y:S04]  /*3cc0*/  LDL.LU R211, [R1+0x2c] ;  /* 0x00002c0001d37983 */ /* 0x001f280000300800 */
[----:B------:R0:W-:Y:S04]  /*3cd0*/  STL [R1+0x20], R225 ;  /* 0x000020e101007387 */ /* 0x0001e80000100800 */
[----:B------:R-:W4:Y:S04]  /*3ce0*/  LDL.LU R212, [R1+0x30] ;  /* 0x0000300001d47983 */ /* 0x000f280000300800 */
[----:B------:R0:W-:Y:S04]  /*3cf0*/  STL [R1+0x24], R226 ;  /* 0x000024e201007387 */ /* 0x0001e80000100800 */
[----:B------:R-:W4:Y:S04]  /*3d00*/  LDL.LU R213, [R1+0x34] ;  /* 0x0000340001d57983 */ /* 0x000f280000300800 */
[----:B------:R0:W-:Y:S04]  /*3d10*/  STL [R1+0x28], R227 ;  /* 0x000028e301007387 */ /* 0x0001e80000100800 */
[----:B------:R-:W4:Y:S04]  /*3d20*/  LDL.LU R214, [R1+0x38] ;  /* 0x0000380001d67983 */ /* 0x000f280000300800 */
[----:B------:R-:W4:Y:S04]  /*3d30*/  LDL.LU R215, [R1+0x3c] ;  /* 0x00003c0001d77983 */ /* 0x000f280000300800 */
[----:B------:R-:W4:Y:S04]  /*3d40*/  LDL.LU R216, [R1+0x40] ;  /* 0x0000400001d87983 */ /* 0x000f280000300800 */
[----:B--2---:R-:W2:Y:S04]  /*3d50*/  LDL.LU R217, [R1+0x44] ;  /* 0x0000440001d97983 */ /* 0x004ea80000300800 */
[----:B---3--:R-:W3:Y:S04]  /*3d60*/  LDL.LU R218, [R1+0x48] ;  /* 0x0000480001da7983 */ /* 0x008ee80000300800 */
[----:B----4-:R-:W4:Y:S04]  /*3d70*/  LDL.LU R219, [R1+0x4c] ;  /* 0x00004c0001db7983 */ /* 0x010f280000300800 */
[----:B-1----:R-:W4:Y:S04]  /*3d80*/  LDL.LU R220, [R1+0x50] ;  /* 0x0000500001dc7983 */ /* 0x002f280000300800 */
[----:B------:R-:W4:Y:S04]  /*3d90*/  LDL.LU R221, [R1+0x54] ;  /* 0x0000540001dd7983 */ /* 0x000f280000300800 */
[----:B------:R-:W4:Y:S04]  /*3da0*/  LDL.LU R222, [R1+0x58] ;  /* 0x0000580001de7983 */ /* 0x000f280000300800 */
[----:B------:R-:W4:Y:S04]  /*3db0*/  LDL.LU R223, [R1+0x5c] ;  /* 0x00005c0001df7983 */ /* 0x000f280000300800 */
[----:B------:R-:W4:Y:S04]  /*3dc0*/  LDL.LU R224, [R1+0x60] ;  /* 0x0000600001e07983 */ /* 0x000f280000300800 */
[----:B0-----:R-:W4:Y:S04]  /*3dd0*/  LDL.LU R225, [R1+0x64] ;  /* 0x0000640001e17983 */ /* 0x001f280000300800 */
[----:B------:R-:W4:Y:S04]  /*3de0*/  LDL.LU R226, [R1+0x68] ;  /* 0x0000680001e27983 */ /* 0x000f280000300800 */
[----:B------:R-:W4:Y:S01]  /*3df0*/  LDL.LU R227, [R1+0x6c] ;  /* 0x00006c0001e37983 */ /* 0x000f220000300800 */
[----:B------:R-:W-:-:S05]  /*3e00*/  FADD R211, R71, R211 ;  /* 0x000000d347d37221 */ /* 0x000fca0000000000 */
[----:B------:R0:W-:Y:S01]  /*3e10*/  STL [R1+0x2c], R211 ;  /* 0x00002cd301007387 */ /* 0x0001e20000100800 */
[----:B------:R-:W-:-:S03]  /*3e20*/  FADD R212, R72, R212 ;  /* 0x000000d448d47221 */ /* 0x000fc60000000000 */
[----:B0-----:R0:W5:Y:S01]  /*3e30*/  LDL.LU R211, [R1+0xc8] ;  /* 0x0000c80001d37983 */ /* 0x0011620000300800 */
[----:B------:R-:W-:-:S03]  /*3e40*/  FADD R213, R73, R213 ;  /* 0x000000d549d57221 */ /* 0x000fc60000000000 */
[----:B------:R1:W-:Y:S01]  /*3e50*/  STL [R1+0x30], R212 ;  /* 0x000030d401007387 */ /* 0x0003e20000100800 */
[----:B------:R-:W-:-:S01]  /*3e60*/  FADD R214, R74, R214 ;  /* 0x000000d64ad67221 */ /* 0x000fc20000000000 */
[----:B------:R-:W-:Y:S02]  /*3e70*/  FADD R215, R75, R215 ;  /* 0x000000d74bd77221 */ /* 0x000fe40000000000 */
[----:B-1----:R0:W5:Y:S01]  /*3e80*/  LDL.LU R212, [R1+0xc4] ;  /* 0x0000c40001d47983 */ /* 0x0021620000300800 */
[----:B------:R-:W-:-:S03]  /*3e90*/  FADD R216, R76, R216 ;  /* 0x000000d84cd87221 */ /* 0x000fc60000000000 */
[----:B------:R1:W-:Y:S01]  /*3ea0*/  STL [R1+0x34], R213 ;  /* 0x000034d501007387 */ /* 0x0003e20000100800 */
[----:B--2---:R-:W-:-:S03]  /*3eb0*/  FADD R217, R77, R217 ;  /* 0x000000d94dd97221 */ /* 0x004fc60000000000 */
[----:B-1----:R0:W5:Y:S01]  /*3ec0*/  LDL.LU R213, [R1+0xc0] ;  /* 0x0000c00001d57983 */ /* 0x0021620000300800 */
[----:B---3--:R-:W-:-:S03]  /*3ed0*/  FADD R218, R78, R218 ;  /* 0x000000da4eda7221 */ /* 0x008fc60000000000 */
[----:B------:R1:W-:Y:S01]  /*3ee0*/  STL [R1+0x38], R214 ;  /* 0x000038d601007387 */ /* 0x0003e20000100800 */
[----:B----4-:R-:W-:-:S01]  /*3ef0*/  FADD R219, R79, R219 ;  /* 0x000000db4fdb7221 */ /* 0x010fc20000000000 */
[----:B------:R-:W-:Y:S02]  /*3f00*/  FADD R220, R80, R220 ;  /* 0x000000dc50dc7221 */ /* 0x000fe40000000000 */
[----:B-1----:R0:W5:Y:S04]  /*3f10*/  LDL.LU R214, [R1+0xbc] ;  /* 0x0000bc0001d67983 */ /* 0x0021680000300800 */
[----:B------:R1:W-:Y:S01]  /*3f20*/  STL [R1+0x3c], R215 ;  /* 0x00003cd701007387 */ /* 0x0003e20000100800 */
[----:B------:R-:W-:-:S01]  /*3f30*/  FADD R221, R81, R221 ;  /* 0x000000dd51dd7221 */ /* 0x000fc20000000000 */
[----:B------:R-:W-:-:S02]  /*3f40*/  FADD R222, R82, R222 ;  /* 0x000000de52de7221 */ /* 0x000fc40000000000 */
[----:B-1----:R0:W5:Y:S04]  /*3f50*/  LDL.LU R215, [R1+0xb8] ;  /* 0x0000b80001d77983 */ /* 0x0021680000300800 */
[----:B------:R1:W-:Y:S01]  /*3f60*/  STL [R1+0x40], R216 ;  /* 0x000040d801007387 */ /* 0x0003e20000100800 */
[----:B------:R-:W-:-:S03]  /*3f70*/  FADD R223, R83, R223 ;  /* 0x000000df53df7221 */ /* 0x000fc60000000000 */
        /* <DEDUP_REMOVED lines=13> */
[----:B------:R1:W-:Y:S04]  /*4050*/  STL [R1+0x54], R221 ;  /* 0x000054dd01007387 */ /* 0x0003e80000100800 */
        /* <DEDUP_REMOVED lines=12> */
[----:B-1----:R0:W5:Y:S01]  /*4120*/  LDL.LU R227, [R1+0x88] ;  /* 0x0000880001e37983 */ /* 0x0021620000300800 */
        /* <DEDUP_REMOVED lines=82> */
[----:B0-----:R-:W-:-:S06]  /*4650*/  UMOV UR6, URZ ;  /* 0x0000003f00067c82 */ /* 0x001fcc0008000000 */
.L_x_28:
[----:B------:R-:W-:Y:S05]  /*4660*/  @!P1 BRA `(.L_x_29) ;  /* 0x0000000000049947 */ /* 0x000fea0003800000 */
[----:B------:R-:W-:Y:S01]  /*4670*/  BPT.TRAP 0x1 ;  /* 0x000000040000795c */ /* 0x000fe20000300000 */
.L_x_29:
[----:B------:R2:W-:Y:S04]  /*4680*/  STL [R1+0x8c], R2 ;  /* 0x00008c0201007387 */ /* 0x0005e80000100800 */
[----:B--2---:R-:W2:Y:S04]  /*4690*/  LDL R2, [R1+0x70] ;  /* 0x0000700001027983 */ /* 0x004ea80000100800 */
[----:B-----5:R3:W-:Y:S04]  /*46a0*/  STL [R1+0x88], R0 ;  /* 0x0000880001007387 */ /* 0x0207e80000100800 */
[----:B---3--:R-:W3:Y:S01]  /*46b0*/  LDL R0, [R1+0x74] ;  /* 0x0000740001007983 */ /* 0x008ee20000100800 */
[----:B-1----:R-:W-:Y:S01]  /*46c0*/  IMAD.U32 R229, RZ, RZ, UR10 ;  /* 0x0000000affe57e24 */ /* 0x002fe2000f8e00ff */
[----:B--2---:R-:W-:-:S02]  /*46d0*/  ISETP.NE.AND P0, PT, R2, RZ, PT ;  /* 0x000000ff0200720c */ /* 0x004fc40003f05270 */
[----:B------:R1:W5:Y:S11]  /*46e0*/  LDL.LU R2, [R1+0x8c] ;  /* 0x00008c0001027983 */ /* 0x0003760000300800 */
[----:B------:R-:W-:-:S05]  /*46f0*/  @P0 LEA R229, R229, UR13, 0x3 ;  /* 0x0000000de5e50c11 */ /* 0x000fca000f8e18ff */
[----:B------:R-:W-:-:S05]  /*4700*/  @P0 VIADD R229, R229, 0x10 ;  /* 0x00000010e5e50836 */ /* 0x000fca0000000000 */
[----:B---3--:R-:W-:Y:S02]  /*4710*/  @P0 PRMT R229, R0, 0x654, R229 ;  /* 0x0000065400e50816 */ /* 0x008fe400000000e5 */
[----:B------:R1:W5:Y:S01]  /*4720*/  LDL.LU R0, [R1+0x88] ;  /* 0x0000880001007983 */ /* 0x0003620000300800 */
[----:B------:R-:W-:Y:S01]  /*4730*/  UISETP.GT.U32.AND UP0, UPT, UR7, 0x1, UPT ;  /* 0x000000010700788c */ /* 0x000fe2000bf04070 */
[----:B------:R1:W-:Y:S05]  /*4740*/  @P0 SYNCS.ARRIVE.TRANS64.RED.A1T0 RZ, [R229+URZ], RZ ;  /* 0x000000ffe5ff09a7 */ /* 0x0003ea000810043f */
[----:B------:R-:W-:-:S13]  /*4750*/  PLOP3.LUT P0, PT, PT, PT, UP0, 0x80, 0x0 ;  /* 0x000000000000781c */ /* 0x000fda0003f0f008 */
[----:B-1----:R-:W-:Y:S05]  /*4760*/  @P0 BRA `(.L_x_30) ;  /* 0x0000000000040947 */ /* 0x002fea0003800000 */
[----:B------:R-:W-:Y:S01]  /*4770*/  BPT.TRAP 0x1 ;  /* 0x000000040000795c */ /* 0x000fe20000300000 */
.L_x_30:
[----:B------:R-:W-:Y:S02]  /*4780*/  UISETP.GT.AND UP2, UPT, UR16, 0x1, UPT ;  /* 0x000000011000788c */ /* 0x000fe4000bf44270 */
[----:B------:R-:W-:Y:S02]  /*4790*/  UIADD3 UR12, UR12, 0x1, URZ ;  /* 0x000000010c0c7890 */ /* 0x000fe4000fffe03f */
[----:B------:R-:W-:Y:S02]  /*47a0*/  UIADD3 UR10, UR10, 0x1, URZ ;  /* 0x000000010a0a7890 */ /* 0x000fe4000fffe03f */
[----:B------:R-:W-:Y:S01]  /*47b0*/  PLOP3.LUT P0, PT, PT, PT, UP2, 0x80, 0x0 ;  /* 0x000000000000781c */ /* 0x000fe20003f0f028 */
[----:B------:R-:W-:Y:S02]  /*47c0*/  UISETP.NE.AND UP0, UPT, UR12, 0x2, UPT ;  /* 0x000000020c00788c */ /* 0x000fe4000bf05270 */
[----:B------:R-:W-:Y:S02]  /*47d0*/  UIADD3 UR22, UR16, -0x1, URZ ;  /* 0xffffffff10167890 */ /* 0x000fe4000fffe03f */
[----:B------:R-:W-:-:S02]  /*47e0*/  USEL UR16, URZ, 0x1, UP0 ;  /* 0x000000013f107887 */ /* 0x000fc40008000000 */
[----:B------:R-:W-:Y:S02]  /*47f0*/  UISETP.NE.AND UP1, UPT, UR10, 0x2, UPT ;  /* 0x000000020a00788c */ /* 0x000fe4000bf25270 */
[----:B------:R-:W-:Y:S02]  /*4800*/  ULOP3.LUT UR15, UR15, UR16, URZ, 0x3c, !UPT ;  /* 0x000000100f0f7292 */ /* 0x000fe4000f8e3c3f */
[----:B------:R-:W-:Y:S02]  /*4810*/  USEL UR12, UR12, URZ, UP0 ;  /* 0x0000003f0c0c7287 */ /* 0x000fe40008000000 */
[----:B------:R-:W-:Y:S01]  /*4820*/  USEL UR10, UR10, URZ, UP1 ;  /* 0x0000003f0a0a7287 */ /* 0x000fe20008800000 */
[----:B------:R-:W-:Y:S01]  /*4830*/  UMOV UR21, 0x1 ;  /* 0x0000000100157882 */ /* 0x000fe20000000000 */
[----:B------:R-:W-:Y:S01]  /*4840*/  UMOV UR16, UR22 ;  /* 0x0000001600107c82 */ /* 0x000fe20008000000 */
[----:B------:R-:W-:Y:S09]  /*4850*/  @P0 BRA `(.L_x_31) ;  /* 0xffffffe8008c0947 */ /* 0x000ff2000383ffff */
.L_x_23:
[----:B------:R-:W-:-:S04]  /*4860*/  UISETP.NE.AND UP0, UPT, UR6, URZ, UPT ;  /* 0x0000003f0600728c */ /* 0x000fc8000bf05270 */
[----:B------:R-:W-:-:S06]  /*4870*/  USEL UR6, URZ, 0x1, !UP0 ;  /* 0x000000013f067887 */ /* 0x000fcc000c000000 */
[----:B------:R-:W-:-:S13]  /*4880*/  ISETP.NE.AND P0, PT, RZ, UR6, PT ;  /* 0x00000006ff007c0c */ /* 0x000fda000bf05270 */
[----:B------:R-:W-:Y:S05]  /*4890*/  @!P0 BRA `(.L_x_32) ;  /* 0x0000000c00c48947 */ /* 0x000fea0003800000 */
[----:B------:R-:W-:Y:S02]  /*48a0*/  WARPGROUP.DEPBAR.LE gsb0, 0x0 ;  /* 0x00008000000079c5 */ /* 0x000fe40000010000 */
[----:B-----5:R-:W-:Y:S01]  /*48b0*/  FADD R227, R89, R227 ;  /* 0x000000e359e37221 */ /* 0x020fe20000000000 */
[----:B------:R-:W-:-:S04]  /*48c0*/  FADD R228, R88, R228 ;  /* 0x000000e458e47221 */ /* 0x000fc80000000000 */
[----:B------:R1:W-:Y:S04]  /*48d0*/  STL [R1+0x88], R227 ;  /* 0x000088e301007387 */ /* 0x0003e80000100800 */
[----:B-1----:R-:W2:Y:S04]  /*48e0*/  LDL.LU R227, [R1+0x6c] ;  /* 0x00006c0001e37983 */ /* 0x002ea80000300800 */
[----:B--2---:R1:W-:Y:S04]  /*48f0*/  STL [R1+0x8c], R227 ;  /* 0x00008ce301007387 */ /* 0x0043e80000100800 */
        /* <DEDUP_REMOVED lines=52> */
[----:B-1----:R-:W2:Y:S01]  /*4c40*/  LDL.LU R227, [R1] ;  /* 0x0000000001e37983 */ /* 0x002ea20000300800 */
[----:B------:R-:W-:Y:S01]  /*4c50*/  FADD R226, R90, R226 ;  /* 0x000000e25ae27221 */ /* 0x000fe20000000000 */
        /* <DEDUP_REMOVED lines=97> */
[----:B--2---:R-:W-:-:S05]  /*5270*/  FADD R227, R60, R227 ;  /* 0x000000e33ce37221 */ /* 0x004fca0000000000 */
[----:B------:R1:W-:Y:S04]  /*5280*/  STL [R1], R227 ;  /* 0x000000e301007387 */ /* 0x0003e80000100800 */
[----:B-1----:R-:W2:Y:S02]  /*5290*/  LDL.LU R227, [R1+0xf4] ;  /* 0x0000f40001e37983 */ /* 0x002ea40000300800 */
[----:B--2---:R-:W-:-:S05]  /*52a0*/  FADD R227, R61, R227 ;  /* 0x000000e33de37221 */ /* 0x004fca0000000000 */
[----:B------:R1:W-:Y:S04]  /*52b0*/  STL [R1+0x4], R227 ;  /* 0x000004e301007387 */ /* 0x0003e80000100800 */
        /* <DEDUP_REMOVED lines=78> */
[----:B-1----:R1:W5:Y:S02]  /*57a0*/  LDL.LU R227, [R1+0x88] ;  /* 0x0000880001e37983 */ /* 0x0023640000300800 */
.L_x_32:
[----:B------:R-:W-:Y:S02]  /*57b0*/  WARPGROUP.DEPBAR.LE gsb0, 0x0 ;  /* 0x00008000000079c5 */ /* 0x000fe40000010000 */
[----:B------:R-:W2:Y:S02]  /*57c0*/  LDC R24, c[0x0][0x28c] ;  /* 0x0000a300ff187b82 */ /* 0x000ea40000000800 */
[----:B--2---:R-:W-:-:S13]  /*57d0*/  ISETP.GE.AND P0, PT, R24, 0x1, PT ;  /* 0x000000011800780c */ /* 0x004fda0003f06270 */
[----:B------:R-:W-:Y:S05]  /*57e0*/  @!P0 BRA `(.L_x_33) ;  /* 0x0000000000688947 */ /* 0x000fea0003800000 */
[----:B------:R-:W-:-:S06]  /*57f0*/  UISETP.NE.AND UP0, UPT, UR8, 0x3, UPT ;  /* 0x000000030800788c */ /* 0x000fcc000bf05270 */
[----:B------:R-:W-:-:S13]  /*5800*/  PLOP3.LUT P0, PT, PT, PT, UP0, 0x80, 0x0 ;  /* 0x000000000000781c */ /* 0x000fda0003f0f008 */
[----:B------:R-:W-:Y:S05]  /*5810*/  @!P0 BRA `(.L_x_34) ;  /* 0x0000000000048947 */ /* 0x000fea0003800000 */
[----:B------:R-:W-:Y:S01]  /*5820*/  BPT.TRAP 0x1 ;  /* 0x000000040000795c */ /* 0x000fe20000300000 */
.L_x_34:
[----:B-----5:R2:W-:Y:S04]  /*5830*/  STL [R1+0x8c], R2 ;  /* 0x00008c0201007387 */ /* 0x0205e80000100800 */
[----:B--2---:R-:W2:Y:S04]  /*5840*/  LDL R2, [R1+0x70] ;  /* 0x0000700001027983 */ /* 0x004ea80000100800 */
[----:B------:R3:W-:Y:S04]  /*5850*/  STL [R1+0x88], R0 ;  /* 0x0000880001007387 */ /* 0x0007e80000100800 */
[----:B---3--:R-:W3:Y:S01]  /*5860*/  LDL R0, [R1+0x74] ;  /* 0x0000740001007983 */ /* 0x008ee20000100800 */
[----:B------:R-:W-:Y:S01]  /*5870*/  UISETP.LT.AND UP1, UPT, UR9, 0x1, UPT ;  /* 0x000000010900788c */ /* 0x000fe2000bf21270 */
[----:B------:R-:W-:Y:S01]  /*5880*/  IMAD.U32 R25, RZ, RZ, UR13 ;  /* 0x0000000dff197e24 */ /* 0x000fe2000f8e00ff */
[----:B--2---:R-:W-:-:S02]  /*5890*/  ISETP.NE.AND P0, PT, R2, RZ, PT ;  /* 0x000000ff0200720c */ /* 0x004fc40003f05270 */
[----:B------:R2:W5:Y:S11]  /*58a0*/  LDL.LU R2, [R1+0x8c] ;  /* 0x00008c0001027983 */ /* 0x0005760000300800 */
[----:B------:R-:W-:-:S05]  /*58b0*/  VOTEU.ANY UP0, P0 ;  /* 0x00000000003f7886 */ /* 0x000fca0000000100 */
[----:B------:R-:W-:-:S04]  /*58c0*/  @UP0 USEL UR6, UR9, 0x1, UP1 ;  /* 0x0000000109060887 */ /* 0x000fc80008800000 */
[----:B------:R-:W-:-:S06]  /*58d0*/  @UP0 UIADD3 UR6, UR5, UR9, -UR6 ;  /* 0x0000000905060290 */ /* 0x000fcc000fffe806 */
[----:B------:R-:W-:-:S04]  /*58e0*/  IMAD.U32 R24, RZ, RZ, UR6 ;  /* 0x00000006ff187e24 */ /* 0x000fc8000f8e00ff */
[----:B------:R-:W-:-:S05]  /*58f0*/  @P0 IMAD.SHL.U32 R24, R24, 0x8, RZ ;  /* 0x0000000818180824 */ /* 0x000fca00078e00ff */
[----:B------:R-:W-:-:S04]  /*5900*/  @P0 LOP3.LUT R24, R24, 0x8, RZ, 0xc0, !PT ;  /* 0x0000000818180812 */ /* 0x000fc800078ec0ff */
[----:B------:R-:W-:-:S04]  /*5910*/  @P0 IADD3 R24, R25, 0x10, R24 ;  /* 0x0000001019180810 */ /* 0x000fc80007ffe018 */
[----:B---3--:R-:W-:Y:S02]  /*5920*/  @P0 PRMT R24, R0, 0x654, R24 ;  /* 0x0000065400180816 */ /* 0x008fe40000000018 */
[----:B------:R2:W5:Y:S01]  /*5930*/  LDL.LU R0, [R1+0x88] ;  /* 0x0000880001007983 */ /* 0x0005620000300800 */
[----:B------:R-:W-:Y:S01]  /*5940*/  UISETP.GT.U32.AND UP0, UPT, UR7, 0x1, UPT ;  /* 0x000000010700788c */ /* 0x000fe2000bf04070 */
[----:B------:R2:W-:Y:S05]  /*5950*/  @P0 SYNCS.ARRIVE.TRANS64.RED.A1T0 RZ, [R24+URZ], RZ ;  /* 0x000000ff18ff09a7 */ /* 0x0005ea000810043f */
[----:B------:R-:W-:-:S13]  /*5960*/  PLOP3.LUT P0, PT, PT, PT, UP0, 0x80, 0x0 ;  /* 0x000000000000781c */ /* 0x000fda0003f0f008 */
[----:B--2---:R-:W-:Y:S05]  /*5970*/  @P0 BRA `(.L_x_33) ;  /* 0x0000000000040947 */ /* 0x004fea0003800000 */
[----:B------:R-:W-:Y:S01]  /*5980*/  BPT.TRAP 0x1 ;  /* 0x000000040000795c */ /* 0x000fe20000300000 */
.L_x_33:
[----:B------:R2:W-:Y:S01]  /*5990*/  STL [R1+0x90], R3 ;  /* 0x0000900301007387 */ /* 0x0005e20000100800 */
[----:B------:R-:W3:Y:S01]  /*59a0*/  LDC R28, c[0x0][0x288] ;  /* 0x0000a200ff1c7b82 */ /* 0x000ee20000000800 */
[----:B------:R-:W-:Y:S02]  /*59b0*/  ULDC UR6, c[0x0][0x284] ;  /* 0x0000a10000067ab9 */ /* 0x000fe40000000800 */
[----:B--2---:R-:W2:Y:S04]  /*59c0*/  LDL.LU R3, [R1+0x80] ;  /* 0x0000800001037983 */ /* 0x004ea80000300800 */
[----:B-----5:R4:W-:Y:S04]  /*59d0*/  STL [R1+0x8c], R2 ;  /* 0x00008c0201007387 */ /* 0x0209e80000100800 */
[----:B----4-:R-:W4:Y:S04]  /*59e0*/  LDL.LU R2, [R1+0x84] ;  /* 0x0000840001027983 */ /* 0x010f280000300800 */
[----:B------:R0:W-:Y:S02]  /*59f0*/  STL [R1+0x88], R0 ;  /* 0x0000880001007387 */ /* 0x0001e40000100800 */
[----:B0-----:R-:W0:Y:S02]  /*5a00*/  S2R R0, SR_TID.X ;  /* 0x0000000000007919 */ /* 0x001e240000002100 */
[----:B0-----:R-:W-:-:S02]  /*5a10*/  SHF.R.U32.HI R24, RZ, 0x2, R0 ;  /* 0x00000002ff187819 */ /* 0x001fc40000011600 */
[----:B------:R-:W-:Y:S02]  /*5a20*/  LOP3.LUT R26, R0, 0x60, RZ, 0xc0, !PT ;  /* 0x00000060001a7812 */ /* 0x000fe400078ec0ff */
[----:B------:R-:W-:Y:S02]  /*5a30*/  SHF.R.U32.HI R27, RZ, 0x7, R0 ;  /* 0x00000007ff1b7819 */ /* 0x000fe40000011600 */
[----:B------:R-:W-:Y:S02]  /*5a40*/  LOP3.LUT R25, R24, 0x7, RZ, 0xc0, !PT ;  /* 0x0000000718197812 */ /* 0x000fe400078ec0ff */
[----:B------:R-:W-:Y:S02]  /*5a50*/  SHF.R.U32.HI R26, RZ, 0x1, R26 ;  /* 0x00000001ff1a7819 */ /* 0x000fe4000001161a */
[----:B------:R-:W-:Y:S02]  /*5a60*/  LOP3.LUT R24, R27, 0x1, RZ, 0xc0, !PT ;  /* 0x000000011b187812 */ /* 0x000fe400078ec0ff */
[----:B------:R-:W-:Y:S01]  /*5a70*/  IADD3 R31, RZ, -R26, -R25 ;  /* 0x8000001aff1f7210 */ /* 0x000fe20007ffe819 */
[C---:B------:R-:W-:Y:S01]  /*5a80*/  IMAD.SHL.U32 R32, R0.reuse, 0x2, RZ ;  /* 0x0000000200207824 */ /* 0x040fe200078e00ff */
[----:B------:R-:W-:Y:S01]  /*5a90*/  LOP3.LUT R27, R0, 0x3, RZ, 0xc0, !PT ;  /* 0x00000003001b7812 */ /* 0x000fe200078ec0ff */
[----:B------:R-:W-:-:S02]  /*5aa0*/  IMAD.SHL.U32 R30, R24, 0x40, RZ ;  /* 0x00000040181e7824 */ /* 0x000fc400078e00ff */
[----:B------:R-:W-:Y:S02]  /*5ab0*/  IMAD R31, R24, -0x40, R31 ;  /* 0xffffffc0181f7824 */ /* 0x000fe400078e021f */
[----:B--2---:R-:W-:Y:S02]  /*5ac0*/  IMAD.SHL.U32 R29, R3, 0x80, RZ ;  /* 0x00000080031d7824 */ /* 0x004fe400078e00ff */
[----:B------:R0:W5:Y:S01]  /*5ad0*/  LDL.LU R3, [R1+0x90] ;  /* 0x0000900001037983 */ /* 0x0001620000300800 */
[----:B------:R-:W-:Y:S01]  /*5ae0*/  LOP3.LUT R43, R30, 0x40, R25, 0xe2, !PT ;  /* 0x000000401e2b7812 */ /* 0x000fe200078ee219 */
[----:B---3--:R-:W-:Y:S01]  /*5af0*/  IMAD R42, R27, -0x2, R28 ;  /* 0xfffffffe1b2a7824 */ /* 0x008fe200078e021c */
[----:B------:R-:W-:Y:S01]  /*5b00*/  ISETP.GE.AND P0, PT, R29, R28, PT ;  /* 0x0000001c1d00720c */ /* 0x000fe20003f06270 */
[C---:B----4-:R-:W-:Y:S02]  /*5b10*/  IMAD.SHL.U32 R24, R2.reuse, 0x100, RZ ;  /* 0x0000010002187824 */ /* 0x050fe400078e00ff */
[----:B------:R-:W-:-:S02]  /*5b20*/  IMAD.WIDE R38, R2, 0x100, RZ ;  /* 0x0000010002267825 */ /* 0x000fc400078e02ff */
[----:B------:R0:W5:Y:S04]  /*5b30*/  LDL.LU R2, [R1+0x8c] ;  /* 0x00008c0001027983 */ /* 0x0001680000300800 */
[----:B------:R0:W5:Y:S01]  /*5b40*/  LDL.LU R0, [R1+0x88] ;  /* 0x0000880001007983 */ /* 0x0001620000300800 */
[----:B------:R-:W-:Y:S01]  /*5b50*/  ISETP.GE.OR P0, PT, R24, UR6, P0 ;  /* 0x0000000618007c0c */ /* 0x000fe20008706670 */
[----:B------:R-:W-:Y:S01]  /*5b60*/  IMAD.IADD R42, R42, 0x1, -R29 ;  /* 0x000000012a2a7824 */ /* 0x000fe200078e0a1d */
[----:B------:R-:W-:Y:S01]  /*5b70*/  IADD3 R41, -R24, UR6, R31 ;  /* 0x0000000618297c10 */ /* 0x000fe2000fffe11f */
[----:B------:R-:W-:Y:S01]  /*5b80*/  IMAD.MOV.U32 R40, RZ, RZ, -0x1 ;  /* 0xffffffffff287424 */ /* 0x000fe200078e00ff */
[----:B------:R-:W-:Y:S02]  /*5b90*/  LOP3.LUT R43, R38, R43, R26, 0xfe, !PT ;  /* 0x0000002b262b7212 */ /* 0x000fe400078efe1a */
[----:B------:R-:W-:-:S07]  /*5ba0*/  LOP3.LUT R32, R29, 0x6, R32, 0xf8, !PT ;  /* 0x000000061d207812 */ /* 0x000fce00078ef820 */
[----:B0-----:R-:W-:Y:S05]  /*5bb0*/  @P0 BRA `(.L_x_35) ;  /* 0x00000090000c0947 */ /* 0x001fea0003800000 */
[----:B------:R-:W0:Y:S01]  /*5bc0*/  LDC.64 R28, c[0x0][0x5c8] ;  /* 0x00017200ff1c7b82 */ /* 0x000e220000000a00 */
[----:B------:R-:W-:Y:S01]  /*5bd0*/  USHF.R.S32.HI UR10, URZ, 0x1f, UR19 ;  /* 0x0000001f3f0a7899 */ /* 0x000fe20008011413 */
[--C-:B------:R-:W-:Y:S01]  /*5be0*/  SHF.R.S32.HI R33, RZ, 0x1f, R32.reuse ;  /* 0x0000001fff217819 */ /* 0x100fe20000011420 */
[----:B------:R-:W-:Y:S01]  /*5bf0*/  ULDC.64 UR12, c[0x0][0x5d0] ;  /* 0x00017400000c7ab9 */ /* 0x000fe20000000a00 */
[----:B------:R-:W-:Y:S01]  /*5c00*/  BSSY B0, `(.L_x_35) ;  /* 0x00008fe000007945 */ /* 0x000fe20003800000 */
[----:B------:R-:W-:Y:S02]  /*5c10*/  UIMAD UR6, UR10, UR12, URZ ;  /* 0x0000000c0a0672a4 */ /* 0x000fe4000f8e023f */
[----:B------:R-:W-:Y:S02]  /*5c20*/  IMAD.U32 R27, RZ, RZ, UR12 ;  /* 0x0000000cff1b7e24 */ /* 0x000fe4000f8e00ff */
[----:B------:R-:W-:Y:S02]  /*5c30*/  UIMAD UR6, UR19, UR13, UR6 ;  /* 0x0000000d130672a4 */ /* 0x000fe4000f8e0206 */
[----:B------:R-:W-:Y:S01]  /*5c40*/  IMAD.WIDE.U32 R26, R27, UR19, R32 ;  /* 0x000000131b1a7c25 */ /* 0x000fe2000f8e0020 */
[----:B------:R-:W-:-:S03]  /*5c50*/  ULDC.64 UR12, c[0x0][0x5c0] ;  /* 0x00017000000c7ab9 */ /* 0x000fc60000000a00 */
[----:B------:R-:W-:Y:S02]  /*5c60*/  VIADD R27, R27, UR6 ;  /* 0x000000061b1b7c36 */ /* 0x000fe40008000000 */
[-C--:B0-----:R-:W-:Y:S01]  /*5c70*/  IMAD R24, R39, R28.reuse, RZ ;  /* 0x0000001c27187224 */ /* 0x081fe200078e02ff */
[----:B------:R-:W-:Y:S01]  /*5c80*/  SHF.L.U64.HI R34, R28, 0x3, R29 ;  /* 0x000000031c227819 */ /* 0x000fe2000001021d */
[----:B------:R-:W-:-:S04]  /*5c90*/  IMAD.WIDE.U32 R26, R43, R28, R26 ;  /* 0x0000001c2b1a7225 */ /* 0x000fc800078e001a */
[----:B------:R-:W-:Y:S01]  /*5ca0*/  IMAD R25, R43, R29, R24 ;  /* 0x0000001d2b197224 */ /* 0x000fe200078e0218 */
[----:B------:R-:W-:Y:S01]  /*5cb0*/  IADD3 R24, P2, R26, UR12, RZ ;  /* 0x0000000c1a187c10 */ /* 0x000fe2000ff5e0ff */
[C---:B------:R-:W-:Y:S01]  /*5cc0*/  IMAD.SHL.U32 R35, R28.reuse, 0x8, RZ ;  /* 0x000000081c237824 */ /* 0x040fe200078e00ff */
[----:B------:R-:W-:Y:S01]  /*5cd0*/  LEA R30, P3, R28, R26, 0x7 ;  /* 0x0000001a1c1e7211 */ /* 0x000fe200078638ff */
[----:B------:R-:W-:-:S03]  /*5ce0*/  IMAD.IADD R27, R27, 0x1, R25 ;  /* 0x000000011b1b7824 */ /* 0x000fc600078e0219 */
[----:B------:R-:W-:Y:S02]  /*5cf0*/  IADD3 R26, P1, P0, R26, UR12, R35 ;  /* 0x0000000c1a1a7c10 */ /* 0x000fe4000f83e023 */
[----:B------:R-:W-:Y:S02]  /*5d00*/  IADD3.X R25, R27, UR13, RZ, P2, !PT ;  /* 0x0000000d1b197c10 */ /* 0x000fe400097fe4ff */
[----:B------:R-:W-:Y:S02]  /*5d10*/  FSETP.NEU.AND P2, PT, RZ, UR17, PT ;  /* 0x00000011ff007c0b */ /* 0x000fe4000bf4d000 */
[----:B------:R-:W-:Y:S02]  /*5d20*/  LEA.HI.X R31, R28, R27, R29, 0x7, P3 ;  /* 0x0000001b1c1f7211 */ /* 0x000fe400018f3c1d */
[C---:B------:R-:W-:Y:S02]  /*5d30*/  IADD3 R28, P3, R30.reuse, UR12, RZ ;  /* 0x0000000c1e1c7c10 */ /* 0x040fe4000ff7e0ff */
[----:B------:R-:W-:-:S02]  /*5d40*/  IADD3 R30, P5, P6, R30, UR12, R35 ;  /* 0x0000000c1e1e7c10 */ /* 0x000fc4000febe023 */
[----:B------:R-:W-:Y:S02]  /*5d50*/  IADD3.X R29, R31, UR13, RZ, P3, !PT ;  /* 0x0000000d1f1d7c10 */ /* 0x000fe40009ffe4ff */
[--C-:B------:R-:W-:Y:S02]  /*5d60*/  IADD3.X R27, R27, UR13, R34.reuse, P1, P0 ;  /* 0x0000000d1b1b7c10 */ /* 0x100fe40008fe0422 */
[----:B------:R-:W-:Y:S01]  /*5d70*/  IADD3.X R31, R31, UR13, R34, P5, P6 ;  /* 0x0000000d1f1f7c10 */ /* 0x000fe2000afec422 */
[----:B------:R-:W-:Y:S06]  /*5d80*/  @!P2 BRA `(.L_x_36) ;  /* 0x0000006c0014a947 */ /* 0x000fec0003800000 */
[----:B------:R-:W-:Y:S01]  /*5d90*/  ULDC.64 UR12, c[0x0][0x5b8] ;  /* 0x00016e00000c7ab9 */ /* 0x000fe20000000a00 */
[----:B------:R-:W-:Y:S01]  /*5da0*/  ISETP.GE.AND P0, PT, R41, 0x1, PT ;  /* 0x000000012900780c */ /* 0x000fe20003f06270 */
[----:B------:R-:W-:Y:S02]  /*5db0*/  UIMAD UR6, UR10, UR12, URZ ;  /* 0x0000000c0a0672a4 */ /* 0x000fe4000f8e023f */
[----:B------:R-:W-:Y:S01]  /*5dc0*/  IMAD.U32 R35, RZ, RZ, UR12 ;  /* 0x0000000cff237e24 */ /* 0x000fe2000f8e00ff */
[----:B------:R-:W-:Y:S01]  /*5dd0*/  BSSY B1, `(.L_x_37) ;  /* 0x0000010000017945 */ /* 0x000fe20003800000 */
[----:B------:R-:W-:Y:S01]  /*5de0*/  ISETP.LT.OR P3, PT, R42, 0x1, !P0 ;  /* 0x000000012a00780c */ /* 0x000fe20004761670 */
[----:B------:R-:W-:Y:S02]  /*5df0*/  UIMAD UR6, UR19, UR13, UR6 ;  /* 0x0000000d130672a4 */ /* 0x000fe4000f8e0206 */
[----:B------:R-:W-:Y:S01]  /*5e00*/  IMAD.WIDE.U32 R32, R35, UR19, R32 ;  /* 0x0000001323207c25 */ /* 0x000fe2000f8e0020 */
[----:B------:R-:W-:Y:S01]  /*5e10*/  ULDC.64 UR10, c[0x0][0x5b0] ;  /* 0x00016c00000a7ab9 */ /* 0x000fe20000000a00 */
[----:B------:R-:W-:-:S02]  /*5e20*/  ULDC.64 UR12, c[0x0][0x5a8] ;  /* 0x00016a00000c7ab9 */ /* 0x000fc40000000a00 */
[----:B------:R-:W-:Y:S02]  /*5e30*/  IMAD.MOV.U32 R36, RZ, RZ, R32 ;  /* 0x000000ffff247224 */ /* 0x000fe400078e0020 */
[----:B------:R-:W-:Y:S02]  /*5e40*/  VIADD R37, R33, UR6 ;  /* 0x0000000621257c36 */ /* 0x000fe40008000000 */
[----:B------:R-:W-:Y:S02]  /*5e50*/  IMAD R34, R39, UR10, RZ ;  /* 0x0000000a27227c24 */ /* 0x000fe4000f8e02ff */
[----:B------:R-:W-:-:S04]  /*5e60*/  IMAD.WIDE.U32 R32, R43, UR10, R36 ;  /* 0x0000000a2b207c25 */ /* 0x000fc8000f8e0024 */
[--C-:B------:R-:W-:Y:S01]  /*5e70*/  IMAD R35, R43, UR11, R34.reuse ;  /* 0x0000000b2b237c24 */ /* 0x100fe2000f8e0222 */
[----:B------:R-:W-:Y:S02]  /*5e80*/  IADD3 R32, P1, R32, UR12, RZ ;  /* 0x0000000c20207c10 */ /* 0x000fe4000ff3e0ff */
[----:B------:R-:W-:Y:S02]  /*5e90*/  PRMT R34, RZ, 0x7610, R34 ;  /* 0x00007610ff227816 */ /* 0x000fe40000000022 */
[----:B------:R-:W-:Y:S01]  /*5ea0*/  IADD3.X R33, R33, UR13, R35, P1, !PT ;  /* 0x0000000d21217c10 */ /* 0x000fe20008ffe423 */
[----:B------:R-:W-:Y:S08]  /*5eb0*/  @P3 BRA `(.L_x_38) ;  /* 0x0000000000043947 */ /* 0x000ff00003800000 */
[----:B------:R0:W5:Y:S02]  /*5ec0*/  LDG.E.U8 R34, desc[UR26][R32.64] ;  /* 0x0000001a20227981 */ /* 0x000164000c1e1100 */
.L_x_38:
[----:B------:R-:W-:Y:S05]  /*5ed0*/  BSYNC B1 ;  /* 0x0000000000017941 */ /* 0x000fea0003800000 */
.L_x_37:
[----:B-----5:R-:W-:Y:S01]  /*5ee0*/  LOP3.LUT R34, R34, 0xff, RZ, 0xc0, !PT ;  /* 0x000000ff22227812 */ /* 0x020fe200078ec0ff */
[----:B------:R-:W-:Y:S01]  /*5ef0*/  BSSY B1, `(.L_x_39) ;  /* 0x000000b000017945 */ /* 0x000fe20003800000 */
[----:B------:R-:W-:Y:S02]  /*5f00*/  ISETP.LT.OR P2, PT, R42, 0x2, !P0 ;  /* 0x000000022a00780c */ /* 0x000fe40004741670 */
[----:B------:R-:W-:-:S05]  /*5f10*/  F2FP.F16.E4M3.UNPACK_B R34, R34 ;  /* 0x00000022ff22723e */ /* 0x000fca00020006ff */
[----:B------:R-:W-:-:S05]  /*5f20*/  HADD2.F32 R34, -RZ, R34.H0_H0 ;  /* 0x20000022ff227230 */ /* 0x000fca0000004100 */
[----:B------:R-:W-:Y:S01]  /*5f30*/  FMUL R35, R34, UR17 ;  /* 0x0000001122237c20 */ /* 0x000fe20008400000 */
[----:B------:R-:W-:-:S03]  /*5f40*/  PRMT R34, RZ, 0x7610, R34 ;  /* 0x00007610ff227816 */ /* 0x000fc60000000022 */
[----:B------:R-:W-:-:S05]  /*5f50*/  FFMA R35, R228, UR18, R35 ;  /* 0x00000012e4237c23 */ /* 0x000fca0008000023 */
[----:B------:R-:W-:-:S05]  /*5f60*/  F2FP.SATFINITE.E4M3.F32.PACK_AB_MERGE_C R35, RZ, R35, RZ ;  /* 0x00000023ff23723e */ /* 0x000fca00048070ff */
[----:B------:R2:W-:Y:S01]  /*5f70*/  @!P3 STG.E.U8 desc[UR26][R24.64], R35 ;  /* 0x000000231800b986 */ /* 0x0005e2000c10111a */
[----:B------:R-:W-:Y:S05]  /*5f80*/  @P2 BRA `(.L_x_40) ;  /* 0x0000000000042947 */ /* 0x000fea0003800000 */
[----:B------:R3:W5:Y:S02]  /*5f90*/  LDG.E.U8 R34, desc[UR26][R32.64+0x1] ;  /* 0x0000011a20227981 */ /* 0x000764000c1e1100 */
.L_x_40:
[----:B------:R-:W-:Y:S05]  /*5fa0*/  BSYNC B1 ;  /* 0x0000000000017941 */ /* 0x000fea0003800000 */
.L_x_39:
[----:B-----5:R-:W-:Y:S01]  /*5fb0*/  LOP3.LUT R34, R34, 0xff, RZ, 0xc0, !PT ;  /* 0x000000ff22227812 */ /* 0x020fe200078ec0ff */
[----:B------:R-:W-:Y:S01]  /*5fc0*/  BSSY B1, `(.L_x_41) ;  /* 0x0000013000017945 */ /* 0x000fe20003800000 */
[----:B------:R-:W-:Y:S02]  /*5fd0*/  IADD3 R45, P1, R43, 0x8, RZ ;  /* 0x000000082b2d7810 */ /* 0x000fe40007f3e0ff */
[----:B------:R-:W-:-:S03]  /*5fe0*/  F2FP.F16.E4M3.UNPACK_B R34, R34 ;  /* 0x00000022ff22723e */ /* 0x000fc600020006ff */
[----:B--2---:R-:W-:Y:S01]  /*5ff0*/  IMAD.X R35, RZ, RZ, R39, P1 ;  /* 0x000000ffff237224 */ /* 0x004fe200008e0627 */
[----:B------:R-:W-:Y:S01]  /*6000*/  ISETP.GE.AND P1, PT, R41, 0x9, PT ;  /* 0x000000092900780c */ /* 0x000fe20003f26270 */
[----:B------:R-:W-:Y:S02]  /*6010*/  HADD2.F32 R34, -RZ, R34.H0_H0 ;  /* 0x20000022ff227230 */ /* 0x000fe40000004100 */
[----:B------:R-:W-:Y:S01]  /*6020*/  IMAD R46, R35, UR10, RZ ;  /* 0x0000000a232e7c24 */ /* 0x000fe2000f8e02ff */
[----:B------:R-:W-:Y:S02]  /*6030*/  ISETP.LT.OR P5, PT, R42, 0x1, !P1 ;  /* 0x000000012a00780c */ /* 0x000fe40004fa1670 */
[----:B------:R-:W-:Y:S01]  /*6040*/  FMUL R44, R34, UR17 ;  /* 0x00000011222c7c20 */ /* 0x000fe20008400000 */
[----:B------:R-:W-:-:S04]  /*6050*/  IMAD.WIDE.U32 R34, R45, UR10, R36 ;  /* 0x0000000a2d227c25 */ /* 0x000fc8000f8e0024 */
[----:B------:R-:W-:Y:S01]  /*6060*/  FFMA R44, R227, UR18, R44 ;  /* 0x00000012e32c7c23 */ /* 0x000fe2000800002c */
[----:B------:R-:W-:Y:S01]  /*6070*/  IMAD R45, R45, UR11, R46 ;  /* 0x0000000b2d2d7c24 */ /* 0x000fe2000f8e022e */
[----:B------:R-:W-:-:S03]  /*6080*/  IADD3 R34, P3, R34, UR12, RZ ;  /* 0x0000000c22227c10 */ /* 0x000fc6000ff7e0ff */
[----:B------:R-:W-:Y:S02]  /*6090*/  F2FP.SATFINITE.E4M3.F32.PACK_AB_MERGE_C R47, RZ, R44, RZ ;  /* 0x0000002cff2f723e */ /* 0x000fe400048070ff */
[----:B------:R-:W-:Y:S02]  /*60a0*/  IADD3.X R35, R35, UR13, R45, P3, !PT ;  /* 0x0000000d23237c10 */ /* 0x000fe40009ffe42d */
[----:B------:R-:W-:Y:S01]  /*60b0*/  PRMT R44, RZ, 0x7610, R44 ;  /* 0x00007610ff2c7816 */ /* 0x000fe2000000002c */
[----:B------:R2:W-:Y:S01]  /*60c0*/  @!P2 STG.E.U8 desc[UR26][R24.64+0x1], R47 ;  /* 0x0000012f1800a986 */ /* 0x0005e2000c10111a */
[----:B------:R-:W-:Y:S05]  /*60d0*/  @P5 BRA `(.L_x_42) ;  /* 0x0000000000045947 */ /* 0x000fea0003800000 */
[----:B------:R4:W5:Y:S02]  /*60e0*/  LDG.E.U8 R44, desc[UR26][R34.64] ;  /* 0x0000001a222c7981 */ /* 0x000964000c1e1100 */
.L_x_42:
[----:B------:R-:W-:Y:S05]  /*60f0*/  BSYNC B1 ;  /* 0x0000000000017941 */ /* 0x000fea0003800000 */
.L_x_41:
        /* <DEDUP_REMOVED lines=12> */
.L_x_44:
[----:B------:R-:W-:Y:S05]  /*61c0*/  BSYNC B1 ;  /* 0x0000000000017941 */ /* 0x000fea0003800000 */
.L_x_43:
[----:B-----5:R-:W-:Y:S01]  /*61d0*/  LOP3.LUT R44, R44, 0xff, RZ, 0xc0, !PT ;  /* 0x000000ff2c2c7812 */ /* 0x020fe200078ec0ff */
[----:B------:R-:W-:Y:S01]  /*61e0*/  BSSY B1, `(.L_x_45) ;  /* 0x000000b000017945 */ /* 0x000fe20003800000 */
[----:B------:R-:W-:Y:S02]  /*61f0*/  ISETP.LT.OR P3, PT, R42, 0x9, !P0 ;  /* 0x000000092a00780c */ /* 0x000fe40004761670 */
[----:B------:R-:W-:-:S05]  /*6200*/  F2FP.F16.E4M3.UNPACK_B R44, R44 ;  /* 0x0000002cff2c723e */ /* 0x000fca00020006ff */
[----:B------:R-:W-:-:S05]  /*6210*/  HADD2.F32 R44, -RZ, R44.H0_H0 ;  /* 0x2000002cff2c7230 */ /* 0x000fca0000004100 */
[----:B------:R-:W-:-:S04]  /*6220*/  FMUL R44, R44, UR17 ;  /* 0x000000112c2c7c20 */ /* 0x000fc80008400000 */
[----:B------:R-:W-:-:S05]  /*6230*/  FFMA R44, R225, UR18, R44 ;  /* 0x00000012e12c7c23 */ /* 0x000fca000800002c */
[----:B0-----:R-:W-:Y:S02]  /*6240*/  F2FP.SATFINITE.E4M3.F32.PACK_AB_MERGE_C R45, RZ, R44, RZ ;  /* 0x0000002cff2d723e */ /* 0x001fe400048070ff */
[----:B------:R-:W-:-:S03]  /*6250*/  PRMT R44, RZ, 0x7610, R44 ;  /* 0x00007610ff2c7816 */ /* 0x000fc6000000002c */
[----:B------:R0:W-:Y:S01]  /*6260*/  @!P2 STG.E.U8 desc[UR26][R26.64+0x1], R45 ;  /* 0x0000012d1a00a986 */ /* 0x0001e2000c10111a */
[----:B------:R-:W-:Y:S05]  /*6270*/  @P3 BRA `(.L_x_46) ;  /* 0x0000000000043947 */ /* 0x000fea0003800000 */
[----:B------:R0:W5:Y:S02]  /*6280*/  LDG.E.U8 R44, desc[UR26][R32.64+0x8] ;  /* 0x0000081a202c7981 */ /* 0x000164000c1e1100 */
.L_x_46:
[----:B------:R-:W-:Y:S05]  /*6290*/  BSYNC B1 ;  /* 0x0000000000017941 */ /* 0x000fea0003800000 */
.L_x_45:
[----:B-----5:R-:W-:Y:S01]  /*62a0*/  LOP3.LUT R44, R44, 0xff, RZ, 0xc0, !PT ;  /* 0x000000ff2c2c7812 */ /* 0x020fe200078ec0ff */
[----:B------:R-:W-:Y:S01]  /*62b0*/  BSSY B1, `(.L_x_47) ;  /* 0x000000b000017945 */ /* 0x000fe20003800000 */
[----:B------:R-:W-:Y:S02]  /*62c0*/  ISETP.LT.OR P2, PT, R42, 0xa, !P0 ;  /* 0x0000000a2a00780c */ /* 0x000fe40004741670 */
[----:B------:R-:W-:-:S05]  /*62d0*/  F2FP.F16.E4M3.UNPACK_B R44, R44 ;  /* 0x0000002cff2c723e */ /* 0x000fca00020006ff */
[----:B------:R-:W-:-:S05]  /*62e0*/  HADD2.F32 R44, -RZ, R44.H0_H0 ;  /* 0x2000002cff2c7230 */ /* 0x000fca0000004100 */
[----:B0-----:R-:W-:Y:S01]  /*62f0*/  FMUL R45, R44, UR17 ;  /* 0x000000112c2d7c20 */ /* 0x001fe20008400000 */
[----:B------:R-:W-:-:S03]  /*6300*/  PRMT R44, RZ, 0x7610, R44 ;  /* 0x00007610ff2c7816 */ /* 0x000fc6000000002c */
[----:B------:R-:W-:-:S05]  /*6310*/  FFMA R45, R224, UR18, R45 ;  /* 0x00000012e02d7c23 */ /* 0x000fca000800002d */
[----:B------:R-:W-:-:S05]  /*6320*/  F2FP.SATFINITE.E4M3.F32.PACK_AB_MERGE_C R45, RZ, R45, RZ ;  /* 0x0000002dff2d723e */ /* 0x000fca00048070ff */
[----:B------:R0:W-:Y:S01]  /*6330*/  @!P3 STG.E.U8 desc[UR26][R24.64+0x8], R45 ;  /* 0x0000082d1800b986 */ /* 0x0001e2000c10111a */
[----:B------:R-:W-:Y:S05]  /*6340*/  @P2 BRA `(.L_x_48) ;  /* 0x0000000000042947 */ /* 0x000fea0003800000 */
[----:B------:R0:W5:Y:S02]  /*6350*/  LDG.E.U8 R44, desc[UR26][R32.64+0x9] ;  /* 0x0000091a202c7981 */ /* 0x000164000c1e1100 */
.L_x_48:
[----:B------:R-:W-:Y:S05]  /*6360*/  BSYNC B1 ;  /* 0x0000000000017941 */ /* 0x000fea0003800000 */
.L_x_47:
        /* <DEDUP_REMOVED lines=12> */
.L_x_50:
[----:B------:R-:W-:Y:S05]  /*6430*/  BSYNC B1 ;  /* 0x0000000000017941 */ /* 0x000fea0003800000 */
.L_x_49:
        /* <DEDUP_REMOVED lines=12> */
.L_x_52:
[----:B------:R-:W-:Y:S05]  /*6500*/  BSYNC B1 ;  /* 0x0000000000017941 */ /* 0x000fea0003800000 */
.L_x_51:
        /* <DEDUP_REMOVED lines=12> */
.L_x_54:
[----:B------:R-:W-:Y:S05]  /*65d0*/  BSYNC B1 ;  /* 0x0000000000017941 */ /* 0x000fea0003800000 */
.L_x_53:
        /* <DEDUP_REMOVED lines=12> */
.L_x_56:
[----:B------:R-:W-:Y:S05]  /*66a0*/  BSYNC B1 ;  /* 0x0000000000017941 */ /* 0x000fea0003800000 */
.L_x_55:
        /* <DEDUP_REMOVED lines=12> */
.L_x_58:
[----:B------:R-:W-:Y:S05]  /*6770*/  BSYNC B1 ;  /* 0x0000000000017941 */ /* 0x000fea0003800000 */
.L_x_57:
        /* <DEDUP_REMOVED lines=12> */
.L_x_60:
[----:B------:R-:W-:Y:S05]  /*6840*/  BSYNC B1 ;  /* 0x0000000000017941 */ /* 0x000fea0003800000 */
.L_x_59:
        /* <DEDUP_REMOVED lines=12> */
.L_x_62:
[----:B------:R-:W-:Y:S05]  /*6910*/  BSYNC B1 ;  /* 0x0000000000017941 */ /* 0x000fea0003800000 */
.L_x_61:
        /* <DEDUP_REMOVED lines=12> */
.L_x_64:
[----:B------:R-:W-:Y:S05]  /*69e0*/  BSYNC B1 ;  /* 0x0000000000017941 */ /* 0x000fea0003800000 */
.L_x_63:
        /* <DEDUP_REMOVED lines=12> */
.L_x_66:
[----:B------:R-:W-:Y:S05]  /*6ab0*/  BSYNC B1 ;  /* 0x0000000000017941 */ /* 0x000fea0003800000 */
.L_x_65:
        /* <DEDUP_REMOVED lines=12> */
.L_x_68:
[----:B------:R-:W-:Y:S05]  /*6b80*/  BSYNC B1 ;  /* 0x0000000000017941 */ /* 0x000fea0003800000 */
.L_x_67:
        /* <DEDUP_REMOVED lines=12> */
.L_x_70:
[----:B------:R-:W-:Y:S05]  /*6c50*/  BSYNC B1 ;  /* 0x0000000000017941 */ /* 0x000fea0003800000 */
.L_x_69:
        /* <DEDUP_REMOVED lines=12> */
.L_x_72:
[----:B------:R-:W-:Y:S05]  /*6d20*/  BSYNC B1 ;  /* 0x0000000000017941 */ /* 0x000fea0003800000 */
.L_x_71:
        /* <DEDUP_REMOVED lines=12> */
.L_x_74:
[----:B------:R-:W-:Y:S05]  /*6df0*/  BSYNC B1 ;  /* 0x0000000000017941 */ /* 0x000fea0003800000 */
.L_x_73:
        /* <DEDUP_REMOVED lines=12> */
.L_x_76:
[----:B------:R-:W-:Y:S05]  /*6ec0*/  BSYNC B1 ;  /* 0x0000000000017941 */ /* 0x000fea0003800000 */
.L_x_75:
        /* <DEDUP_REMOVED lines=12> */
.L_x_78:
[----:B------:R-:W-:Y:S05]  /*6f90*/  BSYNC B1 ;  /* 0x0000000000017941 */ /* 0x000fea0003800000 */
.L_x_77:
        /* <DEDUP_REMOVED lines=12> */
.L_x_80:
[----:B------:R-:W-:Y:S05]  /*7060*/  BSYNC B1 ;  /* 0x0000000000017941 */ /* 0x000fea0003800000 */
.L_x_79:
        /* <DEDUP_REMOVED lines=12> */
.L_x_82:
[----:B------:R-:W-:Y:S05]  /*7130*/  BSYNC B1 ;  /* 0x0000000000017941 */ /* 0x000fea0003800000 */
.L_x_81:
        /* <DEDUP_REMOVED lines=12> */
.L_x_84:
[----:B------:R-:W-:Y:S05]  /*7200*/  BSYNC B1 ;  /* 0x0000000000017941 */ /* 0x000fea0003800000 */
.L_x_83:
        /* <DEDUP_REMOVED lines=12> */
.L_x_86:
[----:B------:R-:W-:Y:S05]  /*72d0*/  BSYNC B1 ;  /* 0x0000000000017941 */ /* 0x000fea0003800000 */
.L_x_85:
        /* <DEDUP_REMOVED lines=12> */
.L_x_88:
[----:B------:R-:W-:Y:S05]  /*73a0*/  BSYNC B1 ;  /* 0x0000000000017941 */ /* 0x000fea0003800000 */
.L_x_87:
        /* <DEDUP_REMOVED lines=12> */
.L_x_90:
[----:B------:R-:W-:Y:S05]  /*7470*/  BSYNC B1 ;  /* 0x0000000000017941 */ /* 0x000fea0003800000 */
.L_x_89:
        /* <DEDUP_REMOVED lines=12> */
.L_x_92:
[----:B------:R-:W-:Y:S05]  /*7540*/  BSYNC B1 ;  /* 0x0000000000017941 */ /* 0x000fea0003800000 */
.L_x_91:
        /* <DEDUP_REMOVED lines=12> */
.L_x_94:
[----:B------:R-:W-:Y:S05]  /*7610*/  BSYNC B1 ;  /* 0x0000000000017941 */ /* 0x000fea0003800000 */
.L_x_93:
        /* <DEDUP_REMOVED lines=12> */
.L_x_96:
[----:B------:R-:W-:Y:S05]  /*76e0*/  BSYNC B1 ;  /* 0x0000000000017941 */ /* 0x000fea0003800000 */
.L_x_95:
        /* <DEDUP_REMOVED lines=12> */
.L_x_98:
[----:B------:R-:W-:Y:S05]  /*77b0*/  BSYNC B1 ;  /* 0x0000000000017941 */ /* 0x000fea0003800000 */
.L_x_97:
        /* <DEDUP_REMOVED lines=12> */
.L_x_100:
[----:B------:R-:W-:Y:S05]  /*7880*/  BSYNC B1 ;  /* 0x0000000000017941 */ /* 0x000fea0003800000 */
.L_x_99:
        /* <DEDUP_REMOVED lines=12> */
.L_x_102:
[----:B------:R-:W-:Y:S05]  /*7950*/  BSYNC B1 ;  /* 0x0000000000017941 */ /* 0x000fea0003800000 */
.L_x_101:
        /* <DEDUP_REMOVED lines=12> */
.L_x_104:
[----:B------:R-:W-:Y:S05]  /*7a20*/  BSYNC B1 ;  /* 0x0000000000017941 */ /* 0x000fea0003800000 */
.L_x_103:
        /* <DEDUP_REMOVED lines=12> */
.L_x_106:
[----:B------:R-:W-:Y:S05]  /*7af0*/  BSYNC B1 ;  /* 0x0000000000017941 */ /* 0x000fea0003800000 */
.L_x_105:
        /* <DEDUP_REMOVED lines=12> */
.L_x_108:
[----:B------:R-:W-:Y:S05]  /*7bc0*/  BSYNC B1 ;  /* 0x0000000000017941 */ /* 0x000fea0003800000 */
.L_x_107:
        /* <DEDUP_REMOVED lines=12> */
.L_x_110:
[----:B------:R-:W-:Y:S05]  /*7c90*/  BSYNC B1 ;  /* 0x0000000000017941 */ /* 0x000fea0003800000 */
.L_x_109:
        /* <DEDUP_REMOVED lines=12> */
.L_x_112:
[----:B------:R-:W-:Y:S05]  /*7d60*/  BSYNC B1 ;  /* 0x0000000000017941 */ /* 0x000fea0003800000 */
.L_x_111:
        /* <DEDUP_REMOVED lines=12> */
.L_x_114:
[----:B------:R-:W-:Y:S05]  /*7e30*/  BSYNC B1 ;  /* 0x0000000000017941 */ /* 0x000fea0003800000 */
.L_x_113:
        /* <DEDUP_REMOVED lines=12> */
.L_x_116:
[----:B------:R-:W-:Y:S05]  /*7f00*/  BSYNC B1 ;  /* 0x0000000000017941 */ /* 0x000fea0003800000 */
.L_x_115:
        /* <DEDUP_REMOVED lines=12> */
.L_x_118:
[----:B------:R-:W-:Y:S05]  /*7fd0*/  BSYNC B1 ;  /* 0x0000000000017941 */ /* 0x000fea0003800000 */
.L_x_117:
        /* <DEDUP_REMOVED lines=12> */
.L_x_120:
[----:B------:R-:W-:Y:S05]  /*80a0*/  BSYNC B1 ;  /* 0x0000000000017941 */ /* 0x000fea0003800000 */
.L_x_119:
        /* <DEDUP_REMOVED lines=12> */
.L_x_122:
[----:B------:R-:W-:Y:S05]  /*8170*/  BSYNC B1 ;  /* 0x0000000000017941 */ /* 0x000fea0003800000 */
.L_x_121:
        /* <DEDUP_REMOVED lines=12> */
.L_x_124:
[----:B------:R-:W-:Y:S05]  /*8240*/  BSYNC B1 ;  /* 0x0000000000017941 */ /* 0x000fea0003800000 */
.L_x_123:
        /* <DEDUP_REMOVED lines=12> */
.L_x_126:
[----:B------:R-:W-:Y:S05]  /*8310*/  BSYNC B1 ;  /* 0x0000000000017941 */ /* 0x000fea0003800000 */
.L_x_125:
        /* <DEDUP_REMOVED lines=12> */
.L_x_128:
[----:B------:R-:W-:Y:S05]  /*83e0*/  BSYNC B1 ;  /* 0x0000000000017941 */ /* 0x000fea0003800000 */
.L_x_127:
        /* <DEDUP_REMOVED lines=12> */
.L_x_130:
[----:B------:R-:W-:Y:S05]  /*84b0*/  BSYNC B1 ;  /* 0x0000000000017941 */ /* 0x000fea0003800000 */
.L_x_129:
        /* <DEDUP_REMOVED lines=12> */
.L_x_132:
[----:B------:R-:W-:Y:S05]  /*8580*/  BSYNC B1 ;  /* 0x0000000000017941 */ /* 0x000fea0003800000 */
.L_x_131:
        /* <DEDUP_REMOVED lines=12> */
.L_x_134:
[----:B------:R-:W-:Y:S05]  /*8650*/  BSYNC B1 ;  /* 0x0000000000017941 */ /* 0x000fea0003800000 */
.L_x_133:
        /* <DEDUP_REMOVED lines=12> */
.L_x_136:
[----:B------:R-:W-:Y:S05]  /*8720*/  BSYNC B1 ;  /* 0x0000000000017941 */ /* 0x000fea0003800000 */
.L_x_135:
        /* <DEDUP_REMOVED lines=12> */
.L_x_138:
[----:B------:R-:W-:Y:S05]  /*87f0*/  BSYNC B1 ;  /* 0x0000000000017941 */ /* 0x000fea0003800000 */
.L_x_137:
        /* <DEDUP_REMOVED lines=12> */
.L_x_140:
[----:B------:R-:W-:Y:S05]  /*88c0*/  BSYNC B1 ;  /* 0x0000000000017941 */ /* 0x000fea0003800000 */
.L_x_139:
        /* <DEDUP_REMOVED lines=12> */
.L_x_142:
[----:B------:R-:W-:Y:S05]  /*8990*/  BSYNC B1 ;  /* 0x0000000000017941 */ /* 0x000fea0003800000 */
.L_x_141:
        /* <DEDUP_REMOVED lines=12> */
.L_x_144:
[----:B------:R-:W-:Y:S05]  /*8a60*/  BSYNC B1 ;  /* 0x0000000000017941 */ /* 0x000fea0003800000 */
.L_x_143:
        /* <DEDUP_REMOVED lines=12> */
.L_x_146:
[----:B------:R-:W-:Y:S05]  /*8b30*/  BSYNC B1 ;  /* 0x0000000000017941 */ /* 0x000fea0003800000 */
.L_x_145:
        /* <DEDUP_REMOVED lines=12> */
.L_x_148:
[----:B------:R-:W-:Y:S05]  /*8c00*/  BSYNC B1 ;  /* 0x0000000000017941 */ /* 0x000fea0003800000 */
.L_x_147:
        /* <DEDUP_REMOVED lines=12> */
.L_x_150:
[----:B------:R-:W-:Y:S05]  /*8cd0*/  BSYNC B1 ;  /* 0x0000000000017941 */ /* 0x000fea0003800000 */
.L_x_149:
        /* <DEDUP_REMOVED lines=12> */
.L_x_152:
[----:B------:R-:W-:Y:S05]  /*8da0*/  BSYNC B1 ;  /* 0x0000000000017941 */ /* 0x000fea0003800000 */
.L_x_151:
        /* <DEDUP_REMOVED lines=12> */
.L_x_154:
[----:B------:R-:W-:Y:S05]  /*8e70*/  BSYNC B1 ;  /* 0x0000000000017941 */ /* 0x000fea0003800000 */
.L_x_153:
        /* <DEDUP_REMOVED lines=12> */
.L_x_156:
[----:B------:R-:W-:Y:S05]  /*8f40*/  BSYNC B1 ;  /* 0x0000000000017941 */ /* 0x000fea0003800000 */
.L_x_155:
        /* <DEDUP_REMOVED lines=12> */
.L_x_158:
[----:B------:R-:W-:Y:S05]  /*9010*/  BSYNC B1 ;  /* 0x0000000000017941 */ /* 0x000fea0003800000 */
.L_x_157:
        /* <DEDUP_REMOVED lines=12> */
.L_x_160:
[----:B------:R-:W-:Y:S05]  /*90e0*/  BSYNC B1 ;  /* 0x0000000000017941 */ /* 0x000fea0003800000 */
.L_x_159:
[----:B-----5:R-:W-:Y:S01]  /*90f0*/  LOP3.LUT R44, R44, 0xff, RZ, 0xc0, !PT ;  /* 0x000000ff2c2c7812 */ /* 0x020fe200078ec0ff */
[----:B------:R-:W-:Y:S01]  /*9100*/  BSSY B1, `(.L_x_161) ;  /* 0x000000b000017945 */ /* 0x000fe20003800000 */
[----:B------:R-:W-:Y:S02]  /*9110*/  ISETP.LT.OR P2, PT, R42, 0x79, !P1 ;  /* 0x000000792a00780c */ /* 0x000fe40004f41670 */
[----:B------:R-:W-:Y:S02]  /*9120*/  F2FP.F16.E4M3.UNPACK_B R44, R44 ;  /* 0x0000002cff2c723e */ /* 0x000fe400020006ff */
[----:B0--3--:R-:W-:-:S03]  /*9130*/  PRMT R32, RZ, 0x7610, R32 ;  /* 0x00007610ff207816 */ /* 0x009fc60000000020 */
[----:B------:R-:W-:-:S05]  /*9140*/  HADD2.F32 R44, -RZ, R44.H0_H0 ;  /* 0x2000002cff2c7230 */ /* 0x000fca0000004100 */
[----:B------:R-:W-:-:S04]  /*9150*/  FMUL R44, R44, UR17 ;  /* 0x000000112c2c7c20 */ /* 0x000fc80008400000 */
[----:B------:R-:W-:-:S05]  /*9160*/  FFMA R44, R167, UR18, R44 ;  /* 0x00000012a72c7c23 */ /* 0x000fca000800002c */
[----:B------:R-:W-:-:S05]  /*9170*/  F2FP.SATFINITE.E4M3.F32.PACK_AB_MERGE_C R33, RZ, R44, RZ ;  /* 0x0000002cff21723e */ /* 0x000fca00048070ff */
[----:B------:R0:W-:Y:S01]  /*9180*/  @!P0 STG.E.U8 desc[UR26][R24.64+0x79], R33 ;  /* 0x0000792118008986 */ /* 0x0001e2000c10111a */
[----:B------:R-:W-:Y:S05]  /*9190*/  @P2 BRA `(.L_x_162) ;  /* 0x0000000000042947 */ /* 0x000fea0003800000 */
[----:B------:R3:W5:Y:S02]  /*91a0*/  LDG.E.U8 R32, desc[UR26][R34.64+0x78] ;  /* 0x0000781a22207981 */ /* 0x000764000c1e1100 */
.L_x_162:
[----:B------:R-:W-:Y:S05]  /*91b0*/  BSYNC B1 ;  /* 0x0000000000017941 */ /* 0x000fea0003800000 */
.L_x_161:
[----:B-----5:R-:W-:Y:S01]  /*91c0*/  LOP3.LUT R32, R32, 0xff, RZ, 0xc0, !PT ;  /* 0x000000ff20207812 */ /* 0x020fe200078ec0ff */
[----:B------:R-:W-:Y:S01]  /*91d0*/  BSSY B1, `(.L_x_163) ;  /* 0x000000b000017945 */ /* 0x000fe20003800000 */
[----:B------:R-:W-:Y:S02]  /*91e0*/  ISETP.LT.OR P1, PT, R42, 0x7a, !P1 ;  /* 0x0000007a2a00780c */ /* 0x000fe40004f21670 */
[----:B------:R-:W-:Y:S02]  /*91f0*/  F2FP.F16.E4M3.UNPACK_B R32, R32 ;  /* 0x00000020ff20723e */ /* 0x000fe400020006ff */
[----:B0-2---:R-:W-:-:S03]  /*9200*/  PRMT R24, RZ, 0x7610, R24 ;  /* 0x00007610ff187816 */ /* 0x005fc60000000018 */
[----:B------:R-:W-:-:S05]  /*9210*/  HADD2.F32 R32, -RZ, R32.H0_H0 ;  /* 0x20000020ff207230 */ /* 0x000fca0000004100 */
[----:B------:R-:W-:-:S04]  /*9220*/  FMUL R25, R32, UR17 ;  /* 0x0000001120197c20 */ /* 0x000fc80008400000 */
[----:B------:R-:W-:-:S05]  /*9230*/  FFMA R25, R166, UR18, R25 ;  /* 0x00000012a6197c23 */ /* 0x000fca0008000019 */
[----:B------:R-:W-:-:S05]  /*9240*/  F2FP.SATFINITE.E4M3.F32.PACK_AB_MERGE_C R25, RZ, R25, RZ ;  /* 0x00000019ff19723e */ /* 0x000fca00048070ff */
[----:B------:R0:W-:Y:S01]  /*9250*/  @!P2 STG.E.U8 desc[UR26][R26.64+0x78], R25 ;  /* 0x000078191a00a986 */ /* 0x0001e2000c10111a */
[----:B------:R-:W-:Y:S05]  /*9260*/  @P1 BRA `(.L_x_164) ;  /* 0x0000000000041947 */ /* 0x000fea0003800000 */
[----:B------:R2:W5:Y:S02]  /*9270*/  LDG.E.U8 R24, desc[UR26][R34.64+0x79] ;  /* 0x0000791a22187981 */ /* 0x000564000c1e1100 */
.L_x_164:
[----:B------:R-:W-:Y:S05]  /*9280*/  BSYNC B1 ;  /* 0x0000000000017941 */ /* 0x000fea0003800000 */
.L_x_163:
[----:B-----5:R-:W-:Y:S01]  /*9290*/  LOP3.LUT R24, R24, 0xff, RZ, 0xc0, !PT ;  /* 0x000000ff18187812 */ /* 0x020fe200078ec0ff */
[----:B------:R-:W-:Y:S01]  /*92a0*/  BSSY B1, `(.L_x_165) ;  /* 0x0000013000017945 */ /* 0x000fe20003800000 */
[----:B------:R-:W-:Y:S02]  /*92b0*/  IADD3 R33, P0, R43, 0x80, RZ ;  /* 0x000000802b217810 */ /* 0x000fe40007f1e0ff */
[----:B------:R-:W-:-:S03]  /*92c0*/  F2FP.F16.E4M3.UNPACK_B R24, R24 ;  /* 0x00000018ff18723e */ /* 0x000fc600020006ff */
[----:B0-----:R-:W-:Y:S01]  /*92d0*/  IMAD.X R25, RZ, RZ, R39, P0 ;  /* 0x000000ffff197224 */ /* 0x001fe200000e0627 */
[----:B------:R-:W-:Y:S01]  /*92e0*/  ISETP.GE.AND P0, PT, R41, 0x81, PT ;  /* 0x000000812900780c */ /* 0x000fe20003f06270 */
[----:B------:R-:W-:Y:S02]  /*92f0*/  HADD2.F32 R24, -RZ, R24.H0_H0 ;  /* 0x20000018ff187230 */ /* 0x000fe40000004100 */
[----:B--234-:R-:W-:Y:S01]  /*9300*/  IMAD R34, R25, UR10, RZ ;  /* 0x0000000a19227c24 */ /* 0x01cfe2000f8e02ff */
        /* <DEDUP_REMOVED lines=12> */
.L_x_166:
[----:B------:R-:W-:Y:S05]  /*93d0*/  BSYNC B1 ;  /* 0x0000000000017941 */ /* 0x000fea0003800000 */
.L_x_165:
[----:B-----5:R-:W-:Y:S01]  /*93e0*/  LOP3.LUT R32, R32, 0xff, RZ, 0xc0, !PT ;  /* 0x000000ff20207812 */ /* 0x020fe200078ec0ff */
[----:B------:R-:W-:Y:S01]  /*93f0*/  BSSY B1, `(.L_x_167) ;  /* 0x000000b000017945 */ /* 0x000fe20003800000 */
[----:B------:R-:W-:Y:S02]  /*9400*/  ISETP.LT.OR P2, PT, R42, 0x2, !P0 ;  /* 0x000000022a00780c */ /* 0x000fe40004741670 */
[----:B------:R-:W-:Y:S02]  /*9410*/  F2FP.F16.E4M3.UNPACK_B R32, R32 ;  /* 0x00000020ff20723e */ /* 0x000fe400020006ff */
[----:B0-----:R-:W-:-:S03]  /*9420*/  PRMT R26, RZ, 0x7610, R26 ;  /* 0x00007610ff1a7816 */ /* 0x001fc6000000001a */
[----:B------:R-:W-:-:S05]  /*9430*/  HADD2.F32 R32, -RZ, R32.H0_H0 ;  /* 0x20000020ff207230 */ /* 0x000fca0000004100 */
[----:B------:R-:W-:-:S04]  /*9440*/  FMUL R27, R32, UR17 ;  /* 0x00000011201b7c20 */ /* 0x000fc80008400000 */
[----:B------:R-:W-:-:S05]  /*9450*/  FFMA R27, R164, UR18, R27 ;  /* 0x00000012a41b7c23 */ /* 0x000fca000800001b */
[----:B------:R-:W-:-:S05]  /*9460*/  F2FP.SATFINITE.E4M3.F32.PACK_AB_MERGE_C R27, RZ, R27, RZ ;  /* 0x0000001bff1b723e */ /* 0x000fca00048070ff */
[----:B------:R0:W-:Y:S01]  /*9470*/  @!P3 STG.E.U8 desc[UR26][R28.64], R27 ;  /* 0x0000001b1c00b986 */ /* 0x0001e2000c10111a */
[----:B------:R-:W-:Y:S05]  /*9480*/  @P2 BRA `(.L_x_168) ;  /* 0x0000000000042947 */ /* 0x000fea0003800000 */
[----:B------:R3:W5:Y:S02]  /*9490*/  LDG.E.U8 R26, desc[UR26][R24.64+0x1] ;  /* 0x0000011a181a7981 */ /* 0x000764000c1e1100 */
.L_x_168:
[----:B------:R-:W-:Y:S05]  /*94a0*/  BSYNC B1 ;  /* 0x0000000000017941 */ /* 0x000fea0003800000 */
.L_x_167:
[----:B-----5:R-:W-:Y:S01]  /*94b0*/  LOP3.LUT R26, R26, 0xff, RZ, 0xc0, !PT ;  /* 0x000000ff1a1a7812 */ /* 0x020fe200078ec0ff */
[----:B------:R-:W-:Y:S01]  /*94c0*/  BSSY B1, `(.L_x_169) ;  /* 0x0000013000017945 */ /* 0x000fe20003800000 */
[----:B------:R-:W-:Y:S02]  /*94d0*/  IADD3 R43, P1, R43, 0x88, RZ ;  /* 0x000000882b2b7810 */ /* 0x000fe40007f3e0ff */
[----:B------:R-:W-:Y:S02]  /*94e0*/  F2FP.F16.E4M3.UNPACK_B R26, R26 ;  /* 0x0000001aff1a723e */ /* 0x000fe400020006ff */
[----:B------:R-:W-:Y:S01]  /*94f0*/  PRMT R32, RZ, 0x7610, R32 ;  /* 0x00007610ff207816 */ /* 0x000fe20000000020 */
[----:B------:R-:W-:Y:S01]  /*9500*/  IMAD.X R38, RZ, RZ, R39, P1 ;  /* 0x000000ffff267224 */ /* 0x000fe200008e0627 */
[----:B------:R-:W-:Y:S01]  /*9510*/  ISETP.GE.AND P1, PT, R41, 0x89, PT ;  /* 0x000000892900780c */ /* 0x000fe20003f26270 */
[----:B------:R-:W-:Y:S02]  /*9520*/  HADD2.F32 R26, -RZ, R26.H0_H0 ;  /* 0x2000001aff1a7230 */ /* 0x000fe40000004100 */
[----:B------:R-:W-:Y:S01]  /*9530*/  IMAD R38, R38, UR10, RZ ;  /* 0x0000000a26267c24 */ /* 0x000fe2000f8e02ff */
[----:B------:R-:W-:Y:S01]  /*9540*/  ISETP.LT.OR P5, PT, R42, 0x1, !P1 ;  /* 0x000000012a00780c */ /* 0x000fe20004fa1670 */
[----:B------:R-:W-:-:S04]  /*9550*/  IMAD.WIDE.U32 R36, R43, UR10, R36 ;  /* 0x0000000a2b247c25 */ /* 0x000fc8000f8e0024 */
[----:B------:R-:W-:Y:S01]  /*9560*/  FMUL R26, R26, UR17 ;  /* 0x000000111a1a7c20 */ /* 0x000fe20008400000 */
[----:B------:R-:W-:-:S03]  /*9570*/  IMAD R43, R43, UR11, R38 ;  /* 0x0000000b2b2b7c24 */ /* 0x000fc6000f8e0226 */
[----:B------:R-:W-:Y:S01]  /*9580*/  FFMA R163, R163, UR18, R26 ;  /* 0x00000012a3a37c23 */ /* 0x000fe2000800001a */
[----:B------:R-:W-:-:S04]  /*9590*/  IADD3 R26, P3, R36, UR12, RZ ;  /* 0x0000000c241a7c10 */ /* 0x000fc8000ff7e0ff */
[----:B------:R-:W-:Y:S02]  /*95a0*/  F2FP.SATFINITE.E4M3.F32.PACK_AB_MERGE_C R163, RZ, R163, RZ ;  /* 0x000000a3ffa3723e */ /* 0x000fe400048070ff */
[----:B0-----:R-:W-:-:S03]  /*95b0*/  IADD3.X R27, R37, UR13, R43, P3, !PT ;  /* 0x0000000d251b7c10 */ /* 0x001fc60009ffe42b */
[----:B------:R0:W-:Y:S01]  /*95c0*/  @!P2 STG.E.U8 desc[UR26][R28.64+0x1], R163 ;  /* 0x000001a31c00a986 */ /* 0x0001e2000c10111a */
[----:B------:R-:W-:Y:S05]  /*95d0*/  @P5 BRA `(.L_x_170) ;  /* 0x0000000000045947 */ /* 0x000fea0003800000 */
[----:B------:R4:W5:Y:S02]  /*95e0*/  LDG.E.U8 R32, desc[UR26][R26.64] ;  /* 0x0000001a1a207981 */ /* 0x000964000c1e1100 */
.L_x_170:
[----:B------:R-:W-:Y:S05]  /*95f0*/  BSYNC B1 ;  /* 0x0000000000017941 */ /* 0x000fea0003800000 */
.L_x_169:
        /* <DEDUP_REMOVED lines=12> */
.L_x_172:
[----:B------:R-:W-:Y:S05]  /*96c0*/  BSYNC B1 ;  /* 0x0000000000017941 */ /* 0x000fea0003800000 */
.L_x_171:
        /* <DEDUP_REMOVED lines=12> */
.L_x_174:
[----:B------:R-:W-:Y:S05]  /*9790*/  BSYNC B1 ;  /* 0x0000000000017941 */ /* 0x000fea0003800000 */
.L_x_173:
        /* <DEDUP_REMOVED lines=12> */
.L_x_176:
[----:B------:R-:W-:Y:S05]  /*9860*/  BSYNC B1 ;  /* 0x0000000000017941 */ /* 0x000fea0003800000 */
.L_x_175:
        /* <DEDUP_REMOVED lines=12> */
.L_x_178:
[----:B------:R-:W-:Y:S05]  /*9930*/  BSYNC B1 ;  /* 0x0000000000017941 */ /* 0x000fea0003800000 */
.L_x_177:
        /* <DEDUP_REMOVED lines=12> */
.L_x_180:
[----:B------:R-:W-:Y:S05]  /*9a00*/  BSYNC B1 ;  /* 0x0000000000017941 */ /* 0x000fea0003800000 */
.L_x_179:
        /* <DEDUP_REMOVED lines=12> */
.L_x_182:
[----:B------:R-:W-:Y:S05]  /*9ad0*/  BSYNC B1 ;  /* 0x0000000000017941 */ /* 0x000fea0003800000 */
.L_x_181:
        /* <DEDUP_REMOVED lines=12> */
.L_x_184:
[----:B------:R-:W-:Y:S05]  /*9ba0*/  BSYNC B1 ;  /* 0x0000000000017941 */ /* 0x000fea0003800000 */
.L_x_183:
        /* <DEDUP_REMOVED lines=12> */
.L_x_186:
[----:B------:R-:W-:Y:S05]  /*9c70*/  BSYNC B1 ;  /* 0x0000000000017941 */ /* 0x000fea0003800000 */
.L_x_185:
        /* <DEDUP_REMOVED lines=12> */
.L_x_188:
[----:B------:R-:W-:Y:S05]  /*9d40*/  BSYNC B1 ;  /* 0x0000000000017941 */ /* 0x000fea0003800000 */
.L_x_187:
        /* <DEDUP_REMOVED lines=12> */
.L_x_190:
[----:B------:R-:W-:Y:S05]  /*9e10*/  BSYNC B1 ;  /* 0x0000000000017941 */ /* 0x000fea0003800000 */
.L_x_189:
        /* <DEDUP_REMOVED lines=12> */
.L_x_192:
[----:B------:R-:W-:Y:S05]  /*9ee0*/  BSYNC B1 ;  /* 0x0000000000017941 */ /* 0x000fea0003800000 */
.L_x_191:
[----:B-----5:R-:W-:Y:S01]  /*9ef0*/  LOP3.LUT R32, R32, 0xff, RZ, 0xc0, !PT ;  /* 0x000000ff20207812 */ /* 0x020fe200078ec0ff */
[----:B------:R-:W-:Y:S01]  /*9f00*/  BSSY B1, `(.L_x_193) ;  /* 0x000000b000017945 */ /* 0x000fe20003800000 */
[----:B------:R-:W-:Y:S02]  /*9f10*/  ISETP.LT.OR P3, PT, R42, 0x19, !P1 ;  /* 0x000000192a00780c */ /* 0x000fe40004f61670 */
[----:B------:R-:W-:-:S05]  /*9f20*/  F2FP.F16.E4M3.UNPACK_B R32, R32 ;  /* 0x00000020ff20723e */ /* 0x000fca00020006ff */
[----:B------:R-:W-:-:S05]  /*9f30*/  HADD2.F32 R32, -RZ, R32.H0_H0 ;  /* 0x20000020ff207230 */ /* 0x000fca0000004100 */
[----:B------:R-:W-:-:S04]  /*9f40*/  FMUL R32, R32, UR17 ;  /* 0x0000001120207c20 */ /* 0x000fc80008400000 */
[----:B------:R-:W-:Y:S01]  /*9f50*/  FFMA R32, R23, UR18, R32 ;  /* 0x0000001217207c23 */ /* 0x000fe20008000020 */
[----:B------:R-:W-:-:S04]  /*9f60*/  PRMT R23, RZ, 0x7610, R23 ;  /* 0x00007610ff177816 */ /* 0x000fc80000000017 */
[----:B0-----:R-:W-:-:S05]  /*9f70*/  F2FP.SATFINITE.E4M3.F32.PACK_AB_MERGE_C R33, RZ, R32, RZ ;  /* 0x00000020ff21723e */ /* 0x001fca00048070ff */
[----:B------:R0:W-:Y:S01]  /*9f80*/  @!P2 STG.E.U8 desc[UR26][R28.64+0x19], R33 ;  /* 0x000019211c00a986 */ /* 0x0001e2000c10111a */
[----:B------:R-:W-:Y:S05]  /*9f90*/  @P3 BRA `(.L_x_194) ;  /* 0x0000000000043947 */ /* 0x000fea0003800000 */
[----:B------:R0:W5:Y:S02]  /*9fa0*/  LDG.E.U8 R23, desc[UR26][R26.64+0x18] ;  /* 0x0000181a1a177981 */ /* 0x000164000c1e1100 */
.L_x_194:
[----:B------:R-:W-:Y:S05]  /*9fb0*/  BSYNC B1 ;  /* 0x0000000000017941 */ /* 0x000fea0003800000 */
.L_x_193:
        /* <DEDUP_REMOVED lines=8> */
[----:B------:R-:W-:-:S05]  /*a040*/  F2FP.SATFINITE.E4M3.F32.PACK_AB_MERGE_C R23, RZ, R23, RZ ;  /* 0x00000017ff17723e */ /* 0x000fca00048070ff */
[----:B------:R0:W-:Y:S01]  /*a050*/  @!P3 STG.E.U8 desc[UR26][R30.64+0x18], R23 ;  /* 0x000018171e00b986 */ /* 0x0001e2000c10111a */
[----:B------:R-:W-:Y:S05]  /*a060*/  @P2 BRA `(.L_x_196) ;  /* 0x0000000000042947 */ /* 0x000fea0003800000 */
[----:B------:R0:W5:Y:S02]  /*a070*/  LDG.E.U8 R22, desc[UR26][R26.64+0x19] ;  /* 0x0000191a1a167981 */ /* 0x000164000c1e1100 */
.L_x_196:
[----:B------:R-:W-:Y:S05]  /*a080*/  BSYNC B1 ;  /* 0x0000000000017941 */ /* 0x000fea0003800000 */
.L_x_195:
        /* <DEDUP_REMOVED lines=12> */
.L_x_198:
[----:B------:R-:W-:Y:S05]  /*a150*/  BSYNC B1 ;  /* 0x0000000000017941 */ /* 0x000fea0003800000 */
.L_x_197:
        /* <DEDUP_REMOVED lines=12> */
.L_x_200:
[----:B------:R-:W-:Y:S05]  /*a220*/  BSYNC B1 ;  /* 0x0000000000017941 */ /* 0x000fea0003800000 */
.L_x_199:
        /* <DEDUP_REMOVED lines=12> */
.L_x_202:
[----:B------:R-:W-:Y:S05]  /*a2f0*/  BSYNC B1 ;  /* 0x0000000000017941 */ /* 0x000fea0003800000 */
.L_x_201:
        /* <DEDUP_REMOVED lines=12> */
.L_x_204:
[----:B------:R-:W-:Y:S05]  /*a3c0*/  BSYNC B1 ;  /* 0x0000000000017941 */ /* 0x000fea0003800000 */
.L_x_203:
        /* <DEDUP_REMOVED lines=12> */
.L_x_206:
[----:B------:R-:W-:Y:S05]  /*a490*/  BSYNC B1 ;  /* 0x0000000000017941 */ /* 0x000fea0003800000 */
.L_x_205:
        /* <DEDUP_REMOVED lines=12> */
.L_x_208:
[----:B------:R-:W-:Y:S05]  /*a560*/  BSYNC B1 ;  /* 0x0000000000017941 */ /* 0x000fea0003800000 */
.L_x_207:
        /* <DEDUP_REMOVED lines=12> */
.L_x_210:
[----:B------:R-:W-:Y:S05]  /*a630*/  BSYNC B1 ;  /* 0x0000000000017941 */ /* 0x000fea0003800000 */
.L_x_209:
        /* <DEDUP_REMOVED lines=12> */
.L_x_212:
[----:B------:R-:W-:Y:S05]  /*a700*/  BSYNC B1 ;  /* 0x0000000000017941 */ /* 0x000fea0003800000 */
.L_x_211:
        /* <DEDUP_REMOVED lines=12> */
.L_x_214:
[----:B------:R-:W-:Y:S05]  /*a7d0*/  BSYNC B1 ;  /* 0x0000000000017941 */ /* 0x000fea0003800000 */
.L_x_213:
        /* <DEDUP_REMOVED lines=12> */
.L_x_216:
[----:B------:R-:W-:Y:S05]  /*a8a0*/  BSYNC B1 ;  /* 0x0000000000017941 */ /* 0x000fea0003800000 */
.L_x_215:
        /* <DEDUP_REMOVED lines=12> */
.L_x_218:
[----:B------:R-:W-:Y:S05]  /*a970*/  BSYNC B1 ;  /* 0x0000000000017941 */ /* 0x000fea0003800000 */
.L_x_217:
        /* <DEDUP_REMOVED lines=12> */
.L_x_220:
[----:B------:R-:W-:Y:S05]  /*aa40*/  BSYNC B1 ;  /* 0x0000000000017941 */ /* 0x000fea0003800000 */
.L_x_219:
        /* <DEDUP_REMOVED lines=12> */
.L_x_222:
[----:B------:R-:W-:Y:S05]  /*ab10*/  BSYNC B1 ;  /* 0x0000000000017941 */ /* 0x000fea0003800000 */
.L_x_221:
        /* <DEDUP_REMOVED lines=12> */
.L_x_224:
[----:B------:R-:W-:Y:S05]  /*abe0*/  BSYNC B1 ;  /* 0x0000000000017941 */ /* 0x000fea0003800000 */
.L_x_223:
        /* <DEDUP_REMOVED lines=12> */
.L_x_226:
[----:B------:R-:W-:Y:S05]  /*acb0*/  BSYNC B1 ;  /* 0x0000000000017941 */ /* 0x000fea0003800000 */
.L_x_225:
        /* <DEDUP_REMOVED lines=12> */
.L_x_228:
[----:B------:R-:W-:Y:S05]  /*ad80*/  BSYNC B1 ;  /* 0x0000000000017941 */ /* 0x000fea0003800000 */
.L_x_227:
        /* <DEDUP_REMOVED lines=12> */
.L_x_230:
[----:B------:R-:W-:Y:S05]  /*ae50*/  BSYNC B1 ;  /* 0x0000000000017941 */ /* 0x000fea0003800000 */
.L_x_229:
        /* <DEDUP_REMOVED lines=12> */
.L_x_232:
[----:B------:R-:W-:Y:S05]  /*af20*/  BSYNC B1 ;  /* 0x0000000000017941 */ /* 0x000fea0003800000 */
.L_x_231:
        /* <DEDUP_REMOVED lines=12> */
.L_x_234:
[----:B------:R-:W-:Y:S05]  /*aff0*/  BSYNC B1 ;  /* 0x0000000000017941 */ /* 0x000fea0003800000 */
.L_x_233:
        /* <DEDUP_REMOVED lines=12> */
.L_x_236:
[----:B------:R-:W-:Y:S05]  /*b0c0*/  BSYNC B1 ;  /* 0x0000000000017941 */ /* 0x000fea0003800000 */
.L_x_235:
[----:B-----5:R-:W-:Y:S01]  /*b0d0*/  LOP3.LUT R2, R2, 0xff, RZ, 0xc0, !PT ;  /* 0x000000ff02027812 */ /* 0x020fe200078ec0ff */
[----:B------:R-:W-:Y:S01]  /*b0e0*/  BSSY B1, `(.L_x_237) ;  /* 0x000000b000017945 */ /* 0x000fe20003800000 */
[----:B------:R-:W-:Y:S02]  /*b0f0*/  ISETP.LT.OR P3, PT, R42, 0x49, !P0 ;  /* 0x000000492a00780c */ /* 0x000fe40004761670 */
[----:B------:R-:W-:-:S05]  /*b100*/  F2FP.F16.E4M3.UNPACK_B R2, R2 ;  /* 0x00000002ff02723e */ /* 0x000fca00020006ff */
[----:B------:R-:W-:-:S05]  /*b110*/  HADD2.F32 R2, -RZ, R2.H0_H0 ;  /* 0x20000002ff027230 */ /* 0x000fca0000004100 */
[----:B0-----:R-:W-:-:S04]  /*b120*/  FMUL R3, R2, UR17 ;  /* 0x0000001102037c20 */ /* 0x001fc80008400000 */
[----:B------:R-:W-:Y:S01]  /*b130*/  FFMA R3, R0, UR18, R3 ;  /* 0x0000001200037c23 */ /* 0x000fe20008000003 */
[----:B------:R-:W-:-:S04]  /*b140*/  PRMT R0, RZ, 0x7610, R0 ;  /* 0x00007610ff007816 */ /* 0x000fc80000000000 */
[----:B------:R-:W-:-:S05]  /*b150*/  F2FP.SATFINITE.E4M3.F32.PACK_AB_MERGE_C R3, RZ, R3, RZ ;  /* 0x00000003ff03723e */ /* 0x000fca00048070ff */
[----:B------:R0:W-:Y:S01]  /*b160*/  @!P2 STG.E.U8 desc[UR26][R30.64+0x41], R3 ;  /* 0x000041031e00a986 */ /* 0x0001e2000c10111a */
[----:B------:R-:W-:Y:S05]  /*b170*/  @P3 BRA `(.L_x_238) ;  /* 0x0000000000043947 */ /* 0x000fea0003800000 */
[----:B------:R0:W5:Y:S02]  /*b180*/  LDG.E.U8 R0, desc[UR26][R24.64+0x48] ;  /* 0x0000481a18007981 */ /* 0x000164000c1e1100 */
.L_x_238:
[----:B------:R-:W-:Y:S05]  /*b190*/  BSYNC B1 ;  /* 0x0000000000017941 */ /* 0x000fea0003800000 */
.L_x_237:
[----:B------:R-:W2:Y:S01]  /*b1a0*/  LDL.LU R2, [R1] ;  /* 0x0000000001027983 */ /* 0x000ea20000300800 */
[----:B-----5:R-:W-:Y:S01]  /*b1b0*/  LOP3.LUT R0, R0, 0xff, RZ, 0xc0, !PT ;  /* 0x000000ff00007812 */ /* 0x020fe200078ec0ff */
[----:B------:R-:W-:Y:S01]  /*b1c0*/  BSSY B1, `(.L_x_239) ;  /* 0x000000b000017945 */ /* 0x000fe20003800000 */
[----:B------:R-:W-:Y:S02]  /*b1d0*/  ISETP.LT.OR P2, PT, R42, 0x4a, !P0 ;  /* 0x0000004a2a00780c */ /* 0x000fe40004741670 */
[----:B------:R-:W-:-:S05]  /*b1e0*/  F2FP.F16.E4M3.UNPACK_B R0, R0 ;  /* 0x00000000ff00723e */ /* 0x000fca00020006ff */
[----:B------:R-:W-:-:S05]  /*b1f0*/  HADD2.F32 R0, -RZ, R0.H0_H0 ;  /* 0x20000000ff007230 */ /* 0x000fca0000004100 */
[----:B------:R-:W-:-:S04]  /*b200*/  FMUL R0, R0, UR17 ;  /* 0x0000001100007c20 */ /* 0x000fc80008400000 */
[----:B--2---:R-:W-:-:S05]  /*b210*/  FFMA R0, R2, UR18, R0 ;  /* 0x0000001202007c23 */ /* 0x004fca0008000000 */
[----:B0-----:R-:W-:Y:S02]  /*b220*/  F2FP.SATFINITE.E4M3.F32.PACK_AB_MERGE_C R3, RZ, R0, RZ ;  /* 0x00000000ff03723e */ /* 0x001fe400048070ff */
[----:B------:R-:W-:-:S03]  /*b230*/  PRMT R0, RZ, 0x7610, R0 ;  /* 0x00007610ff007816 */ /* 0x000fc60000000000 */
[----:B------:R0:W-:Y:S01]  /*b240*/  @!P3 STG.E.U8 desc[UR26][R28.64+0x48], R3 ;  /* 0x000048031c00b986 */ /* 0x0001e2000c10111a */
[----:B------:R-:W-:Y:S05]  /*b250*/  @P2 BRA `(.L_x_240) ;  /* 0x0000000000042947 */ /* 0x000fea0003800000 */
[----:B------:R2:W5:Y:S02]  /*b260*/  LDG.E.U8 R0, desc[UR26][R24.64+0x49] ;  /* 0x0000491a18007981 */ /* 0x000564000c1e1100 */
.L_x_240:
[----:B------:R-:W-:Y:S05]  /*b270*/  BSYNC B1 ;  /* 0x0000000000017941 */ /* 0x000fea0003800000 */
.L_x_239:
[----:B------:R-:W3:Y:S01]  /*b280*/  LDL.LU R2, [R1+0x4] ;  /* 0x0000040001027983 */ /* 0x000ee20000300800 */
[----:B-----5:R-:W-:Y:S01]  /*b290*/  LOP3.LUT R0, R0, 0xff, RZ, 0xc0, !PT ;  /* 0x000000ff00007812 */ /* 0x020fe200078ec0ff */
[----:B------:R-:W-:Y:S01]  /*b2a0*/  BSSY B1, `(.L_x_241) ;  /* 0x000000b000017945 */ /* 0x000fe20003800000 */
[----:B------:R-:W-:Y:S02]  /*b2b0*/  ISETP.LT.OR P3, PT, R42, 0x49, !P1 ;  /* 0x000000492a00780c */ /* 0x000fe40004f61670 */
[----:B------:R-:W-:-:S05]  /*b2c0*/  F2FP.F16.E4M3.UNPACK_B R0, R0 ;  /* 0x00000000ff00723e */ /* 0x000fca00020006ff */
[----:B------:R-:W-:-:S05]  /*b2d0*/  HADD2.F32 R0, -RZ, R0.H0_H0 ;  /* 0x20000000ff007230 */ /* 0x000fca0000004100 */
[----:B------:R-:W-:-:S04]  /*b2e0*/  FMUL R0, R0, UR17 ;  /* 0x0000001100007c20 */ /* 0x000fc80008400000 */
[----:B---3--:R-:W-:-:S05]  /*b2f0*/  FFMA R0, R2, UR18, R0 ;  /* 0x0000001202007c23 */ /* 0x008fca0008000000 */
[----:B0-----:R-:W-:Y:S02]  /*b300*/  F2FP.SATFINITE.E4M3.F32.PACK_AB_MERGE_C R3, RZ, R0, RZ ;  /* 0x00000000ff03723e */ /* 0x001fe400048070ff */
[----:B------:R-:W-:-:S03]  /*b310*/  PRMT R0, RZ, 0x7610, R0 ;  /* 0x00007610ff007816 */ /* 0x000fc60000000000 */
[----:B------:R0:W-:Y:S01]  /*b320*/  @!P2 STG.E.U8 desc[UR26][R28.64+0x49], R3 ;  /* 0x000049031c00a986 */ /* 0x0001e2000c10111a */
[----:B------:R-:W-:Y:S05]  /*b330*/  @P3 BRA `(.L_x_242) ;  /* 0x0000000000043947 */ /* 0x000fea0003800000 */
[----:B------:R3:W5:Y:S02]  /*b340*/  LDG.E.U8 R0, desc[UR26][R26.64+0x48] ;  /* 0x0000481a1a007981 */ /* 0x000764000c1e1100 */
.L_x_242:
[----:B------:R-:W-:Y:S05]  /*b350*/  BSYNC B1 ;  /* 0x0000000000017941 */ /* 0x000fea0003800000 */
.L_x_241:
[----:B------:R-:W2:Y:S01]  /*b360*/  LDL.LU R2, [R1+0x8] ;  /* 0x0000080001027983 */ /* 0x000ea20000300800 */
        /* <DEDUP_REMOVED lines=12> */
.L_x_244:
[----:B------:R-:W-:Y:S05]  /*b430*/  BSYNC B1 ;  /* 0x0000000000017941 */ /* 0x000fea0003800000 */
.L_x_243:
        /* <DEDUP_REMOVED lines=13> */
.L_x_246:
[----:B------:R-:W-:Y:S05]  /*b510*/  BSYNC B1 ;  /* 0x0000000000017941 */ /* 0x000fea0003800000 */
.L_x_245:
        /* <DEDUP_REMOVED lines=13> */
.L_x_248:
[----:B------:R-:W-:Y:S05]  /*b5f0*/  BSYNC B1 ;  /* 0x0000000000017941 */ /* 0x000fea0003800000 */
.L_x_247:
        /* <DEDUP_REMOVED lines=13> */
.L_x_250:
[----:B------:R-:W-:Y:S05]  /*b6d0*/  BSYNC B1 ;  /* 0x0000000000017941 */ /* 0x000fea0003800000 */
.L_x_249:
        /* <DEDUP_REMOVED lines=13> */
.L_x_252:
[----:B------:R-:W-:Y:S05]  /*b7b0*/  BSYNC B1 ;  /* 0x0000000000017941 */ /* 0x000fea0003800000 */
.L_x_251:
        /* <DEDUP_REMOVED lines=13> */
.L_x_254:
[----:B------:R-:W-:Y:S05]  /*b890*/  BSYNC B1 ;  /* 0x0000000000017941 */ /* 0x000fea0003800000 */
.L_x_253:
        /* <DEDUP_REMOVED lines=13> */
.L_x_256:
[----:B------:R-:W-:Y:S05]  /*b970*/  BSYNC B1 ;  /* 0x0000000000017941 */ /* 0x000fea0003800000 */
.L_x_255:
        /* <DEDUP_REMOVED lines=13> */
.L_x_258:
[----:B------:R-:W-:Y:S05]  /*ba50*/  BSYNC B1 ;  /* 0x0000000000017941 */ /* 0x000fea0003800000 */
.L_x_257:
        /* <DEDUP_REMOVED lines=13> */
.L_x_260:
[----:B------:R-:W-:Y:S05]  /*bb30*/  BSYNC B1 ;  /* 0x0000000000017941 */ /* 0x000fea0003800000 */
.L_x_259:
        /* <DEDUP_REMOVED lines=13> */
.L_x_262:
[----:B------:R-:W-:Y:S05]  /*bc10*/  BSYNC B1 ;  /* 0x0000000000017941 */ /* 0x000fea0003800000 */
.L_x_261:
        /* <DEDUP_REMOVED lines=13> */
.L_x_264:
[----:B------:R-:W-:Y:S05]  /*bcf0*/  BSYNC B1 ;  /* 0x0000000000017941 */ /* 0x000fea0003800000 */
.L_x_263:
        /* <DEDUP_REMOVED lines=13> */
.L_x_266:
[----:B------:R-:W-:Y:S05]  /*bdd0*/  BSYNC B1 ;  /* 0x0000000000017941 */ /* 0x000fea0003800000 */
.L_x_265:
        /* <DEDUP_REMOVED lines=13> */
.L_x_268:
[----:B------:R-:W-:Y:S05]  /*beb0*/  BSYNC B1 ;  /* 0x0000000000017941 */ /* 0x000fea0003800000 */
.L_x_267:
        /* <DEDUP_REMOVED lines=13> */
.L_x_270:
[----:B------:R-:W-:Y:S05]  /*bf90*/  BSYNC B1 ;  /* 0x0000000000017941 */ /* 0x000fea0003800000 */
.L_x_269:
        /* <DEDUP_REMOVED lines=13> */
.L_x_272:
[----:B------:R-:W-:Y:S05]  /*c070*/  BSYNC B1 ;  /* 0x0000000000017941 */ /* 0x000fea0003800000 */
.L_x_271:
        /* <DEDUP_REMOVED lines=13> */
.L_x_274:
[----:B------:R-:W-:Y:S05]  /*c150*/  BSYNC B1 ;  /* 0x0000000000017941 */ /* 0x000fea0003800000 */
.L_x_273:
        /* <DEDUP_REMOVED lines=13> */
.L_x_276:
[----:B------:R-:W-:Y:S05]  /*c230*/  BSYNC B1 ;  /* 0x0000000000017941 */ /* 0x000fea0003800000 */
.L_x_275:
        /* <DEDUP_REMOVED lines=13> */
.L_x_278:
[----:B------:R-:W-:Y:S05]  /*c310*/  BSYNC B1 ;  /* 0x0000000000017941 */ /* 0x000fea0003800000 */
.L_x_277:
        /* <DEDUP_REMOVED lines=13> */
.L_x_280:
[----:B------:R-:W-:Y:S05]  /*c3f0*/  BSYNC B1 ;  /* 0x0000000000017941 */ /* 0x000fea0003800000 */
.L_x_279:
        /* <DEDUP_REMOVED lines=13> */
.L_x_282:
[----:B------:R-:W-:Y:S05]  /*c4d0*/  BSYNC B1 ;  /* 0x0000000000017941 */ /* 0x000fea0003800000 */
.L_x_281:
        /* <DEDUP_REMOVED lines=13> */
.L_x_284:
[----:B------:R-:W-:Y:S05]  /*c5b0*/  BSYNC B1 ;  /* 0x0000000000017941 */ /* 0x000fea0003800000 */
.L_x_283:
        /* <DEDUP_REMOVED lines=13> */
.L_x_286:
[----:B------:R-:W-:Y:S05]  /*c690*/  BSYNC B1 ;  /* 0x0000000000017941 */ /* 0x000fea0003800000 */
.L_x_285:
        /* <DEDUP_REMOVED lines=13> */
.L_x_288:
[----:B------:R-:W-:Y:S05]  /*c770*/  BSYNC B1 ;  /* 0x0000000000017941 */ /* 0x000fea0003800000 */
.L_x_287:
        /* <DEDUP_REMOVED lines=13> */
.L_x_290:
[----:B------:R-:W-:Y:S05]  /*c850*/  BSYNC B1 ;  /* 0x0000000000017941 */ /* 0x000fea0003800000 */
.L_x_289:
        /* <DEDUP_REMOVED lines=13> */
.L_x_292:
[----:B------:R-:W-:Y:S05]  /*c930*/  BSYNC B1 ;  /* 0x0000000000017941 */ /* 0x000fea0003800000 */
.L_x_291:
[----:B------:R-:W-:Y:S05]  /*c940*/  @P1 BRA `(.L_x_293) ;  /* 0x0000002000a41947 */ /* 0x000fea0003800000 */
[----:B------:R-:W2:Y:S01]  /*c950*/  LDL.LU R2, [R1+0x6c] ;  /* 0x00006c0001027983 */ /* 0x000ea20000300800 */
[----:B-----5:R-:W-:-:S04]  /*c960*/  LOP3.LUT R0, R0, 0xff, RZ, 0xc0, !PT ;  /* 0x000000ff00007812 */ /* 0x020fc800078ec0ff */
[----:B------:R-:W-:-:S05]  /*c970*/  F2FP.F16.E4M3.UNPACK_B R0, R0 ;  /* 0x00000000ff00723e */ /* 0x000fca00020006ff */
[----:B------:R-:W-:-:S05]  /*c980*/  HADD2.F32 R0, -RZ, R0.H0_H0 ;  /* 0x20000000ff007230 */ /* 0x000fca0000004100 */
[----:B------:R-:W-:-:S04]  /*c990*/  FMUL R0, R0, UR17 ;  /* 0x0000001100007c20 */ /* 0x000fc80008400000 */
[----:B--2---:R-:W-:-:S05]  /*c9a0*/  FFMA R0, R2, UR18, R0 ;  /* 0x0000001202007c23 */ /* 0x004fca0008000000 */
[----:B0-----:R-:W-:-:S05]  /*c9b0*/  F2FP.SATFINITE.E4M3.F32.PACK_AB_MERGE_C R3, RZ, R0, RZ ;  /* 0x00000000ff03723e */ /* 0x001fca00048070ff */
[----:B------:R0:W-:Y:S01]  /*c9c0*/  STG.E.U8 desc[UR26][R30.64+0x79], R3 ;  /* 0x000079031e007986 */ /* 0x0001e2000c10111a */
[----:B------:R-:W-:Y:S05]  /*c9d0*/  BRA `(.L_x_293) ;  /* 0x0000002000807947 */ /* 0x000fea0003800000 */
.L_x_36:
[----:B------:R-:W-:Y:S01]  /*c9e0*/  ISETP.GE.AND P3, PT, R41, 0x1, PT ;  /* 0x000000012900780c */ /* 0x000fe20003f66270 */
[----:B------:R-:W-:Y:S01]  /*c9f0*/  FMUL R227, R227, UR18 ;  /* 0x00000012e3e37c20 */ /* 0x000fe20008400000 */
[----:B------:R-:W-:Y:S01]  /*ca00*/  ISETP.GE.AND P2, PT, R41, 0x9, PT ;  /* 0x000000092900780c */ /* 0x000fe20003f46270 */
[----:B------:R-:W-:Y:S01]  /*ca10*/  FMUL R228, R228, UR18 ;  /* 0x00000012e4e47c20 */ /* 0x000fe20008400000 */
[C---:B------:R-:W-:Y:S01]  /*ca20*/  ISETP.LT.OR P0, PT, R42.reuse, 0x1, !P3 ;  /* 0x000000012a00780c */ /* 0x040fe20005f01670 */
[----:B------:R-:W-:Y:S01]  /*ca30*/  FMUL R225, R225, UR18 ;  /* 0x00000012e1e17c20 */ /* 0x000fe20008400000 */
[----:B------:R-:W-:Y:S01]  /*ca40*/  ISETP.LT.OR P1, PT, R42, 0x2, !P3 ;  /* 0x000000022a00780c */ /* 0x000fe20005f21670 */
[----:B------:R-:W-:Y:S01]  /*ca50*/  FMUL R226, R226, UR18 ;  /* 0x00000012e2e27c20 */ /* 0x000fe20008400000 */
[----:B------:R-:W-:Y:S02]  /*ca60*/  ISETP.LT.OR P6, PT, R42, 0x2, !P2 ;  /* 0x000000022a00780c */ /* 0x000fe400057c1670 */
[----:B------:R-:W-:-:S02]  /*ca70*/  F2FP.SATFINITE.E4M3.F32.PACK_AB_MERGE_C R33, RZ, R228, RZ ;  /* 0x000000e4ff21723e */ /* 0x000fc400048070ff */
[----:B------:R-:W-:Y:S02]  /*ca80*/  F2FP.SATFINITE.E4M3.F32.PACK_AB_MERGE_C R227, RZ, R227, RZ ;  /* 0x000000e3ffe3723e */ /* 0x000fe400048070ff */
[C---:B------:R-:W-:Y:S02]  /*ca90*/  ISETP.LT.OR P5, PT, R42.reuse, 0x1, !P2 ;  /* 0x000000012a00780c */ /* 0x040fe400057a1670 */
[----:B------:R-:W-:Y:S01]  /*caa0*/  F2FP.SATFINITE.E4M3.F32.PACK_AB_MERGE_C R225, RZ, R225, RZ ;  /* 0x000000e1ffe1723e */ /* 0x000fe200048070ff */
[----:B------:R0:W-:Y:S01]  /*cab0*/  @!P0 STG.E.U8 desc[UR26][R24.64], R33 ;  /* 0x0000002118008986 */ /* 0x0001e2000c10111a */
[----:B------:R-:W-:Y:S01]  /*cac0*/  ISETP.LT.OR P0, PT, R42, 0x9, !P3 ;  /* 0x000000092a00780c */ /* 0x000fe20005f01670 */
[----:B------:R-:W-:Y:S01]  /*cad0*/  FMUL R224, R224, UR18 ;  /* 0x00000012e0e07c20 */ /* 0x000fe20008400000 */
[----:B------:R-:W-:Y:S01]  /*cae0*/  F2FP.SATFINITE.E4M3.F32.PACK_AB_MERGE_C R35, RZ, R226, RZ ;  /* 0x000000e2ff23723e */ /* 0x000fe200048070ff */
[----:B------:R-:W-:Y:S01]  /*caf0*/  @!P1 STG.E.U8 desc[UR26][R24.64+0x1], R227 ;  /* 0x000001e318009986 */ /* 0x000fe2000c10111a */
[----:B------:R-:W-:-:S03]  /*cb00*/  ISETP.LT.OR P1, PT, R42, 0xa, !P3 ;  /* 0x0000000a2a00780c */ /* 0x000fc60005f21670 */
[----:B------:R-:W-:Y:S01]  /*cb10*/  @!P6 STG.E.U8 desc[UR26][R26.64+0x1], R225 ;  /* 0x000001e11a00e986 */ /* 0x000fe2000c10111a */
[----:B------:R-:W-:Y:S01]  /*cb20*/  ISETP.LT.OR P6, PT, R42, 0xa, !P2 ;  /* 0x0000000a2a00780c */ /* 0x000fe200057c1670 */
[----:B------:R-:W-:Y:S01]  /*cb30*/  FMUL R223, R223, UR18 ;  /* 0x00000012dfdf7c20 */ /* 0x000fe20008400000 */
[----:B------:R-:W-:Y:S01]  /*cb40*/  FMUL R221, R221, UR18 ;  /* 0x00000012dddd7c20 */ /* 0x000fe20008400000 */
[----:B------:R2:W-:Y:S01]  /*cb50*/  @!P5 STG.E.U8 desc[UR26][R26.64], R35 ;  /* 0x000000231a00d986 */ /* 0x0005e2000c10111a */
[----:B0-----:R-:W-:Y:S02]  /*cb60*/  F2FP.SATFINITE.E4M3.F32.PACK_AB_MERGE_C R33, RZ, R224, RZ ;  /* 0x000000e0ff21723e */ /* 0x001fe400048070ff */
[----:B------:R-:W-:Y:S01]  /*cb70*/  F2FP.SATFINITE.E4M3.F32.PACK_AB_MERGE_C R223, RZ, R223, RZ ;  /* 0x000000dfffdf723e */ /* 0x000fe200048070ff */
[----:B------:R-:W-:Y:S01]  /*cb80*/  FMUL R222, R222, UR18 ;  /* 0x00000012dede7c20 */ /* 0x000fe20008400000 */
[----:B------:R-:W-:Y:S01]  /*cb90*/  ISETP.LT.OR P5, PT, R42, 0x9, !P2 ;  /* 0x000000092a00780c */ /* 0x000fe200057a1670 */
[----:B------:R-:W-:Y:S01]  /*cba0*/  FMUL R220, R220, UR18 ;  /* 0x00000012dcdc7c20 */ /* 0x000fe20008400000 */
[----:B------:R-:W-:Y:S01]  /*cbb0*/  F2FP.SATFINITE.E4M3.F32.PACK_AB_MERGE_C R221, RZ, R221, RZ ;  /* 0x000000ddffdd723e */ /* 0x000fe200048070ff */
[----:B------:R0:W-:Y:S01]  /*cbc0*/  @!P0 STG.E.U8 desc[UR26][R24.64+0x8], R33 ;  /* 0x0000082118008986 */ /* 0x0001e2000c10111a */
[----:B------:R-:W-:-:S03]  /*cbd0*/  ISETP.LT.OR P0, PT, R42, 0x11, !P3 ;  /* 0x000000112a00780c */ /* 0x000fc60005f01670 */
[----:B------:R-:W-:Y:S01]  /*cbe0*/  @!P1 STG.E.U8 desc[UR26][R24.64+0x9], R223 ;  /* 0x000009df18009986 */ /* 0x000fe2000c10111a */
[----:B------:R-:W-:-:S03]  /*cbf0*/  ISETP.LT.OR P1, PT, R42, 0x12, !P3 ;  /* 0x000000122a00780c */ /* 0x000fc60005f21670 */
[----:B------:R-:W-:Y:S01]  /*cc00*/  @!P6 STG.E.U8 desc[UR26][R26.64+0x9], R221 ;  /* 0x000009dd1a00e986 */ /* 0x000fe2000c10111a */
[C---:B------:R-:W-:Y:S01]  /*cc10*/  ISETP.LT.OR P6, PT, R42.reuse, 0x12, !P2 ;  /* 0x000000122a00780c */ /* 0x040fe200057c1670 */
[----:B------:R-:W-:Y:S01]  /*cc20*/  FMUL R219, R219, UR18 ;  /* 0x00000012dbdb7c20 */ /* 0x000fe20008400000 */
[----:B--2---:R-:W-:Y:S01]  /*cc30*/  F2FP.SATFINITE.E4M3.F32.PACK_AB_MERGE_C R35, RZ, R222, RZ ;  /* 0x000000deff23723e */ /* 0x004fe200048070ff */
[----:B------:R-:W-:Y:S01]  /*cc40*/  FMUL R217, R217, UR18 ;  /* 0x00000012d9d97c20 */ /* 0x000fe20008400000 */
[----:B0-----:R-:W-:Y:S01]  /*cc50*/  F2FP.SATFINITE.E4M3.F32.PACK_AB_MERGE_C R33, RZ, R220, RZ ;  /* 0x000000dcff21723e */ /* 0x001fe200048070ff */
[----:B------:R-:W2:Y:S01]  /*cc60*/  LDL.LU R226, [R1+0x8] ;  /* 0x0000080001e27983 */ /* 0x000ea20000300800 */
[----:B------:R-:W-:Y:S02]  /*cc70*/  F2FP.SATFINITE.E4M3.F32.PACK_AB_MERGE_C R219, RZ, R219, RZ ;  /* 0x000000dbffdb723e */ /* 0x000fe400048070ff */
[----:B------:R-:W-:Y:S01]  /*cc80*/  F2FP.SATFINITE.E4M3.F32.PACK_AB_MERGE_C R217, RZ, R217, RZ ;  /* 0x000000d9ffd9723e */ /* 0x000fe200048070ff */
[----:B------:R0:W-:Y:S01]  /*cc90*/  @!P5 STG.E.U8 desc[UR26][R26.64+0x8], R35 ;  /* 0x000008231a00d986 */ /* 0x0001e2000c10111a */
[----:B------:R-:W-:Y:S01]  /*cca0*/  ISETP.LT.OR P5, PT, R42, 0x11, !P2 ;  /* 0x000000112a00780c */ /* 0x000fe200057a1670 */
[----:B------:R-:W-:-:S02]  /*ccb0*/  FMUL R218, R218, UR18 ;  /* 0x00000012dada7c20 */ /* 0x000fc40008400000 */
[----:B------:R-:W3:Y:S04]  /*ccc0*/  LDL.LU R227, [R1+0x4] ;  /* 0x0000040001e37983 */ /* 0x000ee80000300800 */
[----:B------:R-:W4:Y:S04]  /*ccd0*/  LDL.LU R225, [R1] ;  /* 0x0000000001e17983 */ /* 0x000f280000300800 */
[----:B------:R1:W-:Y:S01]  /*cce0*/  @!P0 STG.E.U8 desc[UR26][R24.64+0x10], R33 ;  /* 0x0000102118008986 */ /* 0x0003e2000c10111a */
[----:B------:R-:W-:-:S03]  /*ccf0*/  ISETP.LT.OR P0, PT, R42, 0x19, !P3 ;  /* 0x000000192a00780c */ /* 0x000fc60005f01670 */
[----:B------:R-:W-:Y:S01]  /*cd00*/  @!P1 STG.E.U8 desc[UR26][R24.64+0x11], R219 ;  /* 0x000011db18009986 */ /* 0x000fe2000c10111a */
[----:B------:R-:W-:-:S03]  /*cd10*/  ISETP.LT.OR P1, PT, R42, 0x1a, !P3 ;  /* 0x0000001a2a00780c */ /* 0x000fc60005f21670 */
[----:B------:R-:W-:Y:S01]  /*cd20*/  @!P6 STG.E.U8 desc[UR26][R26.64+0x11], R217 ;  /* 0x000011d91a00e986 */ /* 0x000fe2000c10111a */
[----:B------:R-:W-:Y:S01]  /*cd30*/  ISETP.LT.OR P6, PT, R42, 0x1a, !P2 ;  /* 0x0000001a2a00780c */ /* 0x000fe200057c1670 */
[----:B------:R-:W-:Y:S01]  /*cd40*/  FMUL R216, R216, UR18 ;  /* 0x00000012d8d87c20 */ /* 0x000fe20008400000 */
[----:B0-----:R-:W-:Y:S01]  /*cd50*/  F2FP.SATFINITE.E4M3.F32.PACK_AB_MERGE_C R35, RZ, R218, RZ ;  /* 0x000000daff23723e */ /* 0x001fe200048070ff */
[----:B------:R-:W-:Y:S01]  /*cd60*/  FMUL R215, R215, UR18 ;  /* 0x00000012d7d77c20 */ /* 0x000fe20008400000 */
[----:B------:R-:W-:Y:S01]  /*cd70*/  FMUL R213, R213, UR18 ;  /* 0x00000012d5d57c20 */ /* 0x000fe20008400000 */
[----:B------:R-:W-:Y:S01]  /*cd80*/  FMUL R214, R214, UR18 ;  /* 0x00000012d6d67c20 */ /* 0x000fe20008400000 */
[----:B-1----:R-:W-:Y:S01]  /*cd90*/  F2FP.SATFINITE.E4M3.F32.PACK_AB_MERGE_C R33, RZ, R216, RZ ;  /* 0x000000d8ff21723e */ /* 0x002fe200048070ff */
[----:B------:R0:W-:Y:S01]  /*cda0*/  @!P5 STG.E.U8 desc[UR26][R26.64+0x10], R35 ;  /* 0x000010231a00d986 */ /* 0x0001e2000c10111a */
[----:B------:R-:W-:Y:S02]  /*cdb0*/  F2FP.SATFINITE.E4M3.F32.PACK_AB_MERGE_C R215, RZ, R215, RZ ;  /* 0x000000d7ffd7723e */ /* 0x000fe400048070ff */
        /* <DEDUP_REMOVED lines=12> */
[----:B-1----:R-:W-:Y:S01]  /*ce80*/  F2FP.SATFINITE.E4M3.F32.PACK_AB_MERGE_C R33, RZ, R212, RZ ;  /* 0x000000d4ff21723e */ /* 0x002fe200048070ff */
[----:B------:R-:W-:Y:S01]  /*ce90*/  FMUL R210, R210, UR18 ;  /* 0x00000012d2d27c20 */ /* 0x000fe20008400000 */
[----:B------:R-:W-:Y:S01]  /*cea0*/  F2FP.SATFINITE.E4M3.F32.PACK_AB_MERGE_C R211, RZ, R211, RZ ;  /* 0x000000d3ffd3723e */ /* 0x000fe200048070ff */
[----:B------:R0:W-:Y:S01]  /*ceb0*/  @!P5 STG.E.U8 desc[UR26][R26.64+0x18], R35 ;  /* 0x000018231a00d986 */ /* 0x0001e2000c10111a */
[C---:B------:R-:W-:Y:S02]  /*cec0*/  ISETP.LT.OR P5, PT, R42.reuse, 0x21, !P2 ;  /* 0x000000212a00780c */ /* 0x040fe400057a1670 */
        /* <DEDUP_REMOVED lines=111> */
[C---:B------:R-:W-:Y:S01]  /*d5c0*/  ISETP.LT.OR P5, PT, R42.reuse, 0x59, !P2 ;  /* 0x000000592a00780c */ /* 0x040fe200057a1670 */
[----:B------:R-:W-:Y:S01]  /*d5d0*/  FMUL R179, R179, UR18 ;  /* 0x00000012b3b37c20 */ /* 0x000fe20008400000 */
[----:B------:R-:W-:Y:S01]  /*d5e0*/  F2FP.SATFINITE.E4M3.F32.PACK_AB_MERGE_C R181, RZ, R181, RZ ;  /* 0x000000b5ffb5723e */ /* 0x000fe200048070ff */
[----:B------:R1:W-:Y:S04]  /*d5f0*/  @!P0 STG.E.U8 desc[UR26][R24.64+0x58], R33 ;  /* 0x0000582118008986 */ /* 0x0003e8000c10111a */
[----:B------:R-:W-:Y:S04]  /*d600*/  @!P1 STG.E.U8 desc[UR26][R24.64+0x59], R183 ;  /* 0x000059b718009986 */ /* 0x000fe8000c10111a */
[----:B------:R-:W-:Y:S01]  /*d610*/  @!P6 STG.E.U8 desc[UR26][R26.64+0x59], R181 ;  /* 0x000059b51a00e986 */ /* 0x000fe2000c10111a */
[----:B------:R-:W-:-:S02]  /*d620*/  ISETP.LT.OR P6, PT, R42, 0x62, !P3 ;  /* 0x000000622a00780c */ /* 0x000fc40005fc1670 */
[----:B0-----:R-:W-:Y:S01]  /*d630*/  F2FP.SATFINITE.E4M3.F32.PACK_AB_MERGE_C R35, RZ, R182, RZ ;  /* 0x000000b6ff23723e */ /* 0x001fe200048070ff */
[----:B------:R-:W-:Y:S01]  /*d640*/  FMUL R180, R180, UR18 ;  /* 0x00000012b4b47c20 */ /* 0x000fe20008400000 */
[----:B------:R-:W-:Y:S01]  /*d650*/  F2FP.SATFINITE.E4M3.F32.PACK_AB_MERGE_C R179, RZ, R179, RZ ;  /* 0x000000b3ffb3723e */ /* 0x000fe200048070ff */
[----:B------:R-:W-:Y:S01]  /*d660*/  FMUL R178, R178, UR18 ;  /* 0x00000012b2b27c20 */ /* 0x000fe20008400000 */
[----:B------:R-:W-:Y:S01]  /*d670*/  FMUL R177, R177, UR18 ;  /* 0x00000012b1b17c20 */ /* 0x000fe20008400000 */
[----:B------:R0:W-:Y:S01]  /*d680*/  @!P5 STG.E.U8 desc[UR26][R26.64+0x58], R35 ;  /* 0x000058231a00d986 */ /* 0x0001e2000c10111a */
[C---:B------:R-:W-:Y:S02]  /*d690*/  ISETP.LT.OR P5, PT, R42.reuse, 0x61, !P3 ;  /* 0x000000612a00780c */ /* 0x040fe40005fa1670 */
[----:B------:R-:W-:Y:S01]  /*d6a0*/  ISETP.LT.OR P0, PT, R42, 0x61, !P2 ;  /* 0x000000612a00780c */ /* 0x000fe20005701670 */
[----:B------:R-:W-:Y:S01]  /*d6b0*/  FMUL R176, R176, UR18 ;  /* 0x00000012b0b07c20 */ /* 0x000fe20008400000 */
[C---:B------:R-:W-:Y:S01]  /*d6c0*/  ISETP.LT.OR P1, PT, R42.reuse, 0x62, !P2 ;  /* 0x000000622a00780c */ /* 0x040fe20005721670 */
[----:B------:R-:W-:Y:S01]  /*d6d0*/  @!P6 STG.E.U8 desc[UR26][R24.64+0x61], R179 ;  /* 0x000061b31800e986 */ /* 0x000fe2000c10111a */
[----:B------:R-:W-:-:S02]  /*d6e0*/  ISETP.LT.OR P6, PT, R42, 0x69, !P3 ;  /* 0x000000692a00780c */ /* 0x000fc40005fc1670 */
[----:B-1----:R-:W-:Y:S01]  /*d6f0*/  F2FP.SATFINITE.E4M3.F32.PACK_AB_MERGE_C R33, RZ, R180, RZ ;  /* 0x000000b4ff21723e */ /* 0x002fe200048070ff */
[----:B------:R-:W-:Y:S01]  /*d700*/  FMUL R175, R175, UR18 ;  /* 0x00000012afaf7c20 */ /* 0x000fe20008400000 */
[----:B------:R-:W-:Y:S01]  /*d710*/  F2FP.SATFINITE.E4M3.F32.PACK_AB_MERGE_C R177, RZ, R177, RZ ;  /* 0x000000b1ffb1723e */ /* 0x000fe200048070ff */
[----:B------:R-:W-:Y:S01]  /*d720*/  FMUL R174, R174, UR18 ;  /* 0x00000012aeae7c20 */ /* 0x000fe20008400000 */
[----:B0-----:R-:W-:Y:S01]  /*d730*/  F2FP.SATFINITE.E4M3.F32.PACK_AB_MERGE_C R35, RZ, R178, RZ ;  /* 0x000000b2ff23723e */ /* 0x001fe200048070ff */
[----:B------:R0:W-:Y:S01]  /*d740*/  @!P5 STG.E.U8 desc[UR26][R24.64+0x60], R33 ;  /* 0x000060211800d986 */ /* 0x0001e2000c10111a */
[----:B------:R-:W-:-:S03]  /*d750*/  F2FP.SATFINITE.E4M3.F32.PACK_AB_MERGE_C R37, RZ, R176, RZ ;  /* 0x000000b0ff25723e */ /* 0x000fc600048070ff */
[----:B------:R1:W-:Y:S01]  /*d760*/  @!P0 STG.E.U8 desc[UR26][R26.64+0x60], R35 ;  /* 0x000060231a008986 */ /* 0x0003e2000c10111a */
[----:B------:R-:W-:-:S03]  /*d770*/  ISETP.LT.OR P0, PT, R42, 0x6a, !P3 ;  /* 0x0000006a2a00780c */ /* 0x000fc60005f01670 */
[----:B------:R-:W-:Y:S01]  /*d780*/  @!P1 STG.E.U8 desc[UR26][R26.64+0x61], R177 ;  /* 0x000061b11a009986 */ /* 0x000fe2000c10111a */
[C---:B------:R-:W-:Y:S02]  /*d790*/  ISETP.LT.OR P1, PT, R42.reuse, 0x69, !P2 ;  /* 0x000000692a00780c */ /* 0x040fe40005721670 */
[C---:B------:R-:W-:Y:S01]  /*d7a0*/  ISETP.LT.OR P5, PT, R42.reuse, 0x6a, !P2 ;  /* 0x0000006a2a00780c */ /* 0x040fe200057a1670 */
[----:B------:R-:W-:Y:S01]  /*d7b0*/  @!P6 STG.E.U8 desc[UR26][R24.64+0x68], R37 ;  /* 0x000068251800e986 */ /* 0x000fe2000c10111a */
[----:B------:R-:W-:Y:S01]  /*d7c0*/  ISETP.LT.OR P6, PT, R42, 0x71, !P3 ;  /* 0x000000712a00780c */ /* 0x000fe20005fc1670 */
[----:B------:R-:W-:Y:S01]  /*d7d0*/  FMUL R173, R173, UR18 ;  /* 0x00000012adad7c20 */ /* 0x000fe20008400000 */
[----:B------:R-:W-:Y:S01]  /*d7e0*/  F2FP.SATFINITE.E4M3.F32.PACK_AB_MERGE_C R175, RZ, R175, RZ ;  /* 0x000000afffaf723e */ /* 0x000fe200048070ff */
[----:B------:R-:W-:Y:S01]  /*d7f0*/  FMUL R172, R172, UR18 ;  /* 0x00000012acac7c20 */ /* 0x000fe20008400000 */
[----:B0-----:R-:W-:Y:S01]  /*d800*/  F2FP.SATFINITE.E4M3.F32.PACK_AB_MERGE_C R33, RZ, R174, RZ ;  /* 0x000000aeff21723e */ /* 0x001fe200048070ff */
[----:B------:R-:W-:Y:S01]  /*d810*/  FMUL R171, R171, UR18 ;  /* 0x00000012abab7c20 */ /* 0x000fe20008400000 */
[----:B------:R-:W-:Y:S01]  /*d820*/  F2FP.SATFINITE.E4M3.F32.PACK_AB_MERGE_C R173, RZ, R173, RZ ;  /* 0x000000adffad723e */ /* 0x000fe200048070ff */
[----:B------:R-:W-:Y:S01]  /*d830*/  @!P0 STG.E.U8 desc[UR26][R24.64+0x69], R175 ;  /* 0x000069af18008986 */ /* 0x000fe2000c10111a */
[----:B-1----:R-:W-:-:S02]  /*d840*/  F2FP.SATFINITE.E4M3.F32.PACK_AB_MERGE_C R35, RZ, R172, RZ ;  /* 0x000000acff23723e */ /* 0x002fc400048070ff */
[C---:B------:R-:W-:Y:S01]  /*d850*/  ISETP.LT.OR P0, PT, R42.reuse, 0x72, !P3 ;  /* 0x000000722a00780c */ /* 0x040fe20005f01670 */
[----:B------:R0:W-:Y:S01]  /*d860*/  @!P1 STG.E.U8 desc[UR26][R26.64+0x68], R33 ;  /* 0x000068211a009986 */ /* 0x0001e2000c10111a */
[----:B------:R-:W-:Y:S01]  /*d870*/  ISETP.LT.OR P1, PT, R42, 0x71, !P2 ;  /* 0x000000712a00780c */ /* 0x000fe20005721670 */
[----:B------:R-:W-:Y:S02]  /*d880*/  FMUL R170, R170, UR18 ;  /* 0x00000012aaaa7c20 */ /* 0x000fe40008400000 */
[----:B------:R-:W-:Y:S01]  /*d890*/  @!P5 STG.E.U8 desc[UR26][R26.64+0x69], R173 ;  /* 0x000069ad1a00d986 */ /* 0x000fe2000c10111a */
[C---:B------:R-:W-:Y:S01]  /*d8a0*/  ISETP.LT.OR P5, PT, R42.reuse, 0x72, !P2 ;  /* 0x000000722a00780c */ /* 0x040fe200057a1670 */
[----:B------:R-:W-:Y:S02]  /*d8b0*/  FMUL R169, R169, UR18 ;  /* 0x00000012a9a97c20 */ /* 0x000fe40008400000 */
[----:B------:R1:W-:Y:S01]  /*d8c0*/  @!P6 STG.E.U8 desc[UR26][R24.64+0x70], R35 ;  /* 0x000070231800e986 */ /* 0x0003e2000c10111a */
[----:B------:R-:W-:-:S02]  /*d8d0*/  ISETP.LT.OR P6, PT, R42, 0x79, !P3 ;  /* 0x000000792a00780c */ /* 0x000fc40005fc1670 */
        /* <DEDUP_REMOVED lines=8> */
[----:B------:R-:W-:Y:S02]  /*d960*/  F2FP.SATFINITE.E4M3.F32.PACK_AB_MERGE_C R167, RZ, R167, RZ ;  /* 0x000000a7ffa7723e */ /* 0x000fe400048070ff */
[----:B-1----:R-:W-:Y:S01]  /*d970*/  F2FP.SATFINITE.E4M3.F32.PACK_AB_MERGE_C R35, RZ, R168, RZ ;  /* 0x000000a8ff23723e */ /* 0x002fe200048070ff */
[----:B------:R-:W-:Y:S01]  /*d980*/  @!P1 STG.E.U8 desc[UR26][R26.64+0x70], R33 ;  /* 0x000070211a009986 */ /* 0x000fe2000c10111a */
[----:B------:R-:W-:-:S03]  /*d990*/  ISETP.GE.AND P1, PT, R41, 0x81, PT ;  /* 0x000000812900780c */ /* 0x000fc60003f26270 */
[----:B------:R-:W-:Y:S01]  /*d9a0*/  @!P5 STG.E.U8 desc[UR26][R26.64+0x71], R169 ;  /* 0x000071a91a00d986 */ /* 0x000fe2000c10111a */
[C---:B------:R-:W-:Y:S02]  /*d9b0*/  ISETP.LT.OR P5, PT, R42.reuse, 0x79, !P2 ;  /* 0x000000792a00780c */ /* 0x040fe400057a1670 */
[C---:B------:R-:W-:Y:S01]  /*d9c0*/  ISETP.LT.OR P2, PT, R42.reuse, 0x7a, !P2 ;  /* 0x0000007a2a00780c */ /* 0x040fe20005741670 */
[----:B------:R-:W-:Y:S01]  /*d9d0*/  @!P6 STG.E.U8 desc[UR26][R24.64+0x78], R35 ;  /* 0x000078231800e986 */ /* 0x000fe2000c10111a */
[C---:B------:R-:W-:Y:S01]  /*d9e0*/  ISETP.LT.OR P6, PT, R42.reuse, 0x1, !P1 ;  /* 0x000000012a00780c */ /* 0x040fe20004fc1670 */
[----:B------:R-:W-:Y:S02]  /*d9f0*/  FMUL R165, R165, UR18 ;  /* 0x00000012a5a57c20 */ /* 0x000fe40008400000 */
[----:B------:R0:W-:Y:S01]  /*da00*/  @!P3 STG.E.U8 desc[UR26][R24.64+0x79], R167 ;  /* 0x000079a71800b986 */ /* 0x0001e2000c10111a */
[----:B------:R-:W-:Y:S01]  /*da10*/  ISETP.LT.OR P3, PT, R42, 0x2, !P1 ;  /* 0x000000022a00780c */ /* 0x000fe20004f61670 */
[----:B------:R-:W-:Y:S01]  /*da20*/  FMUL R164, R164, UR18 ;  /* 0x00000012a4a47c20 */ /* 0x000fe20008400000 */
[----:B------:R-:W-:Y:S01]  /*da30*/  FMUL R163, R163, UR18 ;  /* 0x00000012a3a37c20 */ /* 0x000fe20008400000 */
[----:B------:R-:W-:Y:S01]  /*da40*/  F2FP.SATFINITE.E4M3.F32.PACK_AB_MERGE_C R37, RZ, R166, RZ ;  /* 0x000000a6ff25723e */ /* 0x000fe200048070ff */
[----:B------:R-:W-:Y:S01]  /*da50*/  FMUL R162, R162, UR18 ;  /* 0x00000012a2a27c20 */ /* 0x000fe20008400000 */
[----:B------:R-:W-:Y:S01]  /*da60*/  F2FP.SATFINITE.E4M3.F32.PACK_AB_MERGE_C R165, RZ, R165, RZ ;  /* 0x000000a5ffa5723e */ /* 0x000fe200048070ff */
[----:B------:R-:W-:Y:S01]  /*da70*/  FMUL R161, R161, UR18 ;  /* 0x00000012a1a17c20 */ /* 0x000fe20008400000 */
[----:B------:R-:W-:Y:S01]  /*da80*/  F2FP.SATFINITE.E4M3.F32.PACK_AB_MERGE_C R163, RZ, R163, RZ ;  /* 0x000000a3ffa3723e */ /* 0x000fe200048070ff */
[----:B------:R-:W-:Y:S01]  /*da90*/  FMUL R160, R160, UR18 ;  /* 0x00000012a0a07c20 */ /* 0x000fe20008400000 */
[----:B------:R-:W-:Y:S01]  /*daa0*/  ISETP.GE.AND P0, PT, R41, 0x89, PT ;  /* 0x000000892900780c */ /* 0x000fe20003f06270 */
[----:B------:R-:W-:Y:S01]  /*dab0*/  FMUL R159, R159, UR18 ;  /* 0x000000129f9f7c20 */ /* 0x000fe20008400000 */
[----:B0-----:R-:W-:Y:S01]  /*dac0*/  F2FP.SATFINITE.E4M3.F32.PACK_AB_MERGE_C R25, RZ, R164, RZ ;  /* 0x000000a4ff19723e */ /* 0x001fe200048070ff */
[----:B------:R-:W-:Y:S01]  /*dad0*/  @!P5 STG.E.U8 desc[UR26][R26.64+0x78], R37 ;  /* 0x000078251a00d986 */ /* 0x000fe2000c10111a */
[----:B------:R-:W-:-:S03]  /*dae0*/  ISETP.LT.OR P5, PT, R42, 0x1, !P0 ;  /* 0x000000012a00780c */ /* 0x000fc600047a1670 */
[----:B------:R-:W-:Y:S04]  /*daf0*/  @!P2 STG.E.U8 desc[UR26][R26.64+0x79], R165 ;  /* 0x000079a51a00a986 */ /* 0x000fe8000c10111a */
[----:B------:R0:W-:Y:S01]  /*db00*/  @!P6 STG.E.U8 desc[UR26][R28.64], R25 ;  /* 0x000000191c00e986 */ /* 0x0001e2000c10111a */
[----:B------:R-:W-:-:S03]  /*db10*/  ISETP.LT.OR P6, PT, R42, 0x2, !P0 ;  /* 0x000000022a00780c */ /* 0x000fc600047c1670 */
[----:B------:R-:W-:Y:S01]  /*db20*/  @!P3 STG.E.U8 desc[UR26][R28.64+0x1], R163 ;  /* 0x000001a31c00b986 */ /* 0x000fe2000c10111a */
[C---:B------:R-:W-:Y:S02]  /*db30*/  ISETP.LT.OR P3, PT, R42.reuse, 0x9, !P1 ;  /* 0x000000092a00780c */ /* 0x040fe40004f61670 */
[----:B------:R-:W-:Y:S01]  /*db40*/  ISETP.LT.OR P2, PT, R42, 0xa, !P1 ;  /* 0x0000000a2a00780c */ /* 0x000fe20004f41670 */
[----:B------:R-:W-:Y:S01]  /*db50*/  FMUL R158, R158, UR18 ;  /* 0x000000129e9e7c20 */ /* 0x000fe20008400000 */
[----:B------:R-:W-:Y:S01]  /*db60*/  F2FP.SATFINITE.E4M3.F32.PACK_AB_MERGE_C R33, RZ, R162, RZ ;  /* 0x000000a2ff21723e */ /* 0x000fe200048070ff */
[----:B------:R-:W-:Y:S01]  /*db70*/  FMUL R157, R157, UR18 ;  /* 0x000000129d9d7c20 */ /* 0x000fe20008400000 */
[----:B------:R-:W-:Y:S01]  /*db80*/  F2FP.SATFINITE.E4M3.F32.PACK_AB_MERGE_C R161, RZ, R161, RZ ;  /* 0x000000a1ffa1723e */ /* 0x000fe200048070ff */
[----:B------:R-:W-:Y:S01]  /*db90*/  FMUL R156, R156, UR18 ;  /* 0x000000129c9c7c20 */ /* 0x000fe20008400000 */
[----:B0-----:R-:W-:Y:S01]  /*dba0*/  F2FP.SATFINITE.E4M3.F32.PACK_AB_MERGE_C R25, RZ, R160, RZ ;  /* 0x000000a0ff19723e */ /* 0x001fe200048070ff */
[----:B------:R-:W-:Y:S01]  /*dbb0*/  @!P5 STG.E.U8 desc[UR26][R30.64], R33 ;  /* 0x000000211e00d986 */ /* 0x000fe2000c10111a */
[----:B------:R-:W-:-:S02]  /*dbc0*/  F2FP.SATFINITE.E4M3.F32.PACK_AB_MERGE_C R159, RZ, R159, RZ ;  /* 0x0000009fff9f723e */ /* 0x000fc400048070ff */
[C---:B------:R-:W-:Y:S01]  /*dbd0*/  ISETP.LT.OR P5, PT, R42.reuse, 0x9, !P0 ;  /* 0x000000092a00780c */ /* 0x040fe200047a1670 */
[----:B------:R-:W-:Y:S01]  /*dbe0*/  @!P6 STG.E.U8 desc[UR26][R30.64+0x1], R161 ;  /* 0x000001a11e00e986 */ /* 0x000fe2000c10111a */
[----:B------:R-:W-:-:S03]  /*dbf0*/  ISETP.LT.OR P6, PT, R42, 0xa, !P0 ;  /* 0x0000000a2a00780c */ /* 0x000fc600047c1670 */
[----:B------:R0:W-:Y:S01]  /*dc00*/  @!P3 STG.E.U8 desc[UR26][R28.64+0x8], R25 ;  /* 0x000008191c00b986 */ /* 0x0001e2000c10111a */
[----:B------:R-:W-:-:S03]  /*dc10*/  ISETP.LT.OR P3, PT, R42, 0x11, !P1 ;  /* 0x000000112a00780c */ /* 0x000fc60004f61670 */
[----:B------:R-:W-:Y:S01]  /*dc20*/  @!P2 STG.E.U8 desc[UR26][R28.64+0x9], R159 ;  /* 0x0000099f1c00a986 */ /* 0x000fe2000c10111a */
[----:B------:R-:W-:Y:S01]  /*dc30*/  ISETP.LT.OR P2, PT, R42, 0x12, !P1 ;  /* 0x000000122a00780c */ /* 0x000fe20004f41670 */
[----:B------:R-:W-:Y:S01]  /*dc40*/  FMUL R155, R155, UR18 ;  /* 0x000000129b9b7c20 */ /* 0x000fe20008400000 */
[----:B------:R-:W-:Y:S01]  /*dc50*/  F2FP.SATFINITE.E4M3.F32.PACK_AB_MERGE_C R27, RZ, R158, RZ ;  /* 0x0000009eff1b723e */ /* 0x000fe200048070ff */
[----:B------:R-:W-:Y:S01]  /*dc60*/  FMUL R154, R154, UR18 ;  /* 0x000000129a9a7c20 */ /* 0x000fe20008400000 */
[----:B------:R-:W-:Y:S01]  /*dc70*/  F2FP.SATFINITE.E4M3.F32.PACK_AB_MERGE_C R157, RZ, R157, RZ ;  /* 0x0000009dff9d723e */ /* 0x000fe200048070ff */
[----:B------:R-:W-:Y:S01]  /*dc80*/  FMUL R153, R153, UR18 ;  /* 0x0000001299997c20 */ /* 0x000fe20008400000 */
        /* <DEDUP_REMOVED lines=25> */
[----:B------:R1:W-:Y:S01]  /*de20*/  @!P2 STG.E.U8 desc[UR26][R28.64+0x19], R23 ;  /* 0x000019171c00a986 */ /* 0x0003e2000c10111a */
        /* <DEDUP_REMOVED lines=11> */
[----:B------:R0:W-:Y:S01]  /*dee0*/  @!P6 STG.E.U8 desc[UR26][R30.64+0x19], R21 ;  /* 0x000019151e00e986 */ /* 0x0001e2000c10111a */
[----:B------:R-:W-:-:S03]  /*def0*/  ISETP.LT.OR P6, PT, R42, 0x22, !P0 ;  /* 0x000000222a00780c */ /* 0x000fc600047c1670 */
[----:B------:R-:W-:Y:S01]  /*df00*/  @!P3 STG.E.U8 desc[UR26][R28.64+0x20], R25 ;  /* 0x000020191c00b986 */ /* 0x000fe2000c10111a */
[----:B------:R-:W-:-:S03]  /*df10*/  ISETP.LT.OR P3, PT, R42, 0x29, !P1 ;  /* 0x000000292a00780c */ /* 0x000fc60004f61670 */
[----:B------:R2:W-:Y:S01]  /*df20*/  @!P2 STG.E.U8 desc[UR26][R28.64+0x21], R19 ;  /* 0x000021131c00a986 */ /* 0x0005e2000c10111a */
[----:B------:R-:W-:Y:S01]  /*df30*/  ISETP.LT.OR P2, PT, R42, 0x2a, !P1 ;  /* 0x0000002a2a00780c */ /* 0x000fe20004f41670 */
[----:B------:R-:W-:Y:S01]  /*df40*/  FMUL R15, R15, UR18 ;  /* 0x000000120f0f7c20 */ /* 0x000fe20008400000 */
[----:B-1----:R-:W-:Y:S01]  /*df50*/  F2FP.SATFINITE.E4M3.F32.PACK_AB_MERGE_C R23, RZ, R18, RZ ;  /* 0x00000012ff17723e */ /* 0x002fe200048070ff */
[----:B------:R-:W-:Y:S01]  /*df60*/  FMUL R14, R14, UR18 ;  /* 0x000000120e0e7c20 */ /* 0x000fe20008400000 */
[----:B------:R-:W-:Y:S01]  /*df70*/  F2FP.SATFINITE.E4M3.F32.PACK_AB_MERGE_C R17, RZ, R17, RZ ;  /* 0x00000011ff11723e */ /* 0x000fe200048070ff */
[----:B------:R-:W-:Y:S01]  /*df80*/  FMUL R13, R13, UR18 ;  /* 0x000000120d0d7c20 */ /* 0x000fe20008400000 */
[----:B0-----:R-:W-:Y:S01]  /*df90*/  F2FP.SATFINITE.E4M3.F32.PACK_AB_MERGE_C R21, RZ, R16, RZ ;  /* 0x00000010ff15723e */ /* 0x001fe200048070ff */
[----:B------:R-:W-:Y:S01]  /*dfa0*/  @!P5 STG.E.U8 desc[UR26][R30.64+0x20], R23 ;  /* 0x000020171e00d986 */ /* 0x000fe2000c10111a */
[----:B------:R-:W-:Y:S02]  /*dfb0*/  F2FP.SATFINITE.E4M3.F32.PACK_AB_MERGE_C R15, RZ, R15, RZ ;  /* 0x0000000fff0f723e */ /* 0x000fe400048070ff */
[C---:B------:R-:W-:Y:S01]  /*dfc0*/  ISETP.LT.OR P5, PT, R42.reuse, 0x29, !P0 ;  /* 0x000000292a00780c */ /* 0x040fe200047a1670 */
[----:B------:R-:W-:Y:S01]  /*dfd0*/  @!P6 STG.E.U8 desc[UR26][R30.64+0x21], R17 ;  /* 0x000021111e00e986 */ /* 0x000fe2000c10111a */
[----:B------:R-:W-:-:S03]  /*dfe0*/  ISETP.LT.OR P6, PT, R42, 0x2a, !P0 ;  /* 0x0000002a2a00780c */ /* 0x000fc600047c1670 */
[----:B------:R-:W-:Y:S01]  /*dff0*/  @!P3 STG.E.U8 desc[UR26][R28.64+0x28], R21 ;  /* 0x000028151c00b986 */ /* 0x000fe2000c10111a */
[----:B------:R-:W-:Y:S01]  /*e000*/  ISETP.LT.OR P3, PT, R42, 0x31, !P1 ;  /* 0x000000312a00780c */ /* 0x000fe20004f61670 */
[----:B------:R-:W-:Y:S02]  /*e010*/  FMUL R12, R12, UR18 ;  /* 0x000000120c0c7c20 */ /* 0x000fe40008400000 */
[----:B------:R0:W-:Y:S01]  /*e020*/  @!P2 STG.E.U8 desc[UR26][R28.64+0x29], R15 ;  /* 0x0000290f1c00a986 */ /* 0x0001e2000c10111a */
[----:B------:R-:W-:Y:S01]  /*e030*/  ISETP.LT.OR P2, PT, R42, 0x32, !P1 ;  /* 0x000000322a00780c */ /* 0x000fe20004f41670 */
[----:B------:R-:W-:Y:S01]  /*e040*/  FMUL R11, R11, UR18 ;  /* 0x000000120b0b7c20 */ /* 0x000fe20008400000 */
[----:B--2---:R-:W-:Y:S01]  /*e050*/  F2FP.SATFINITE.E4M3.F32.PACK_AB_MERGE_C R19, RZ, R14, RZ ;  /* 0x0000000eff13723e */ /* 0x004fe200048070ff */
[----:B------:R-:W2:Y:S01]  /*e060*/  LDL.LU R222, [R1+0x18] ;  /* 0x0000180001de7983 */ /* 0x000ea20000300800 */
[----:B------:R-:W-:Y:S02]  /*e070*/  F2FP.SATFINITE.E4M3.F32.PACK_AB_MERGE_C R13, RZ, R13, RZ ;  /* 0x0000000dff0d723e */ /* 0x000fe400048070ff */
[----:B------:R-:W-:Y:S01]  /*e080*/  F2FP.SATFINITE.E4M3.F32.PACK_AB_MERGE_C R11, RZ, R11, RZ ;  /* 0x0000000bff0b723e */ /* 0x000fe200048070ff */
[----:B------:R-:W-:Y:S01]  /*e090*/  @!P5 STG.E.U8 desc[UR26][R30.64+0x28], R19 ;  /* 0x000028131e00d986 */ /* 0x000fe2000c10111a */
[----:B0-----:R-:W-:-:S03]  /*e0a0*/  F2FP.SATFINITE.E4M3.F32.PACK_AB_MERGE_C R15, RZ, R12, RZ ;  /* 0x0000000cff0f723e */ /* 0x001fc600048070ff */
[----:B------:R0:W-:Y:S01]  /*e0b0*/  @!P6 STG.E.U8 desc[UR26][R30.64+0x29], R13 ;  /* 0x0000290d1e00e986 */ /* 0x0001e2000c10111a */
[C---:B------:R-:W-:Y:S02]  /*e0c0*/  ISETP.LT.OR P5, PT, R42.reuse, 0x31, !P0 ;  /* 0x000000312a00780c */ /* 0x040fe400047a1670 */
[C---:B------:R-:W-:Y:S01]  /*e0d0*/  ISETP.LT.OR P6, PT, R42.reuse, 0x32, !P0 ;  /* 0x000000322a00780c */ /* 0x040fe200047c1670 */
[----:B------:R-:W-:Y:S01]  /*e0e0*/  @!P3 STG.E.U8 desc[UR26][R28.64+0x30], R15 ;  /* 0x0000300f1c00b986 */ /* 0x000fe2000c10111a */
[----:B------:R-:W-:Y:S01]  /*e0f0*/  ISETP.LT.OR P3, PT, R42, 0x39, !P1 ;  /* 0x000000392a00780c */ /* 0x000fe20004f61670 */
[----:B------:R-:W-:Y:S01]  /*e100*/  FMUL R10, R10, UR18 ;  /* 0x000000120a0a7c20 */ /* 0x000fe20008400000 */
[----:B------:R-:W-:Y:S01]  /*e110*/  FMUL R9, R9, UR18 ;  /* 0x0000001209097c20 */ /* 0x000fe20008400000 */
[----:B------:R-:W2:Y:S01]  /*e120*/  LDL.LU R223, [R1+0x14] ;  /* 0x0000140001df7983 */ /* 0x000ea20000300800 */
[----:B------:R-:W-:-:S03]  /*e130*/  FMUL R8, R8, UR18 ;  /* 0x0000001208087c20 */ /* 0x000fc60008400000 */
[----:B------:R-:W2:Y:S01]  /*e140*/  LDL.LU R221, [R1+0x10] ;  /* 0x0000100001dd7983 */ /* 0x000ea20000300800 */
[----:B------:R-:W-:-:S03]  /*e150*/  F2FP.SATFINITE.E4M3.F32.PACK_AB_MERGE_C R17, RZ, R10, RZ ;  /* 0x0000000aff11723e */ /* 0x000fc600048070ff */
[----:B------:R-:W2:Y:S01]  /*e160*/  LDL.LU R220, [R1+0xc] ;  /* 0x00000c0001dc7983 */ /* 0x000ea20000300800 */
[----:B------:R-:W-:Y:S01]  /*e170*/  F2FP.SATFINITE.E4M3.F32.PACK_AB_MERGE_C R9, RZ, R9, RZ ;  /* 0x00000009ff09723e */ /* 0x000fe200048070ff */
[----:B------:R-:W-:Y:S01]  /*e180*/  FMUL R7, R7, UR18 ;  /* 0x0000001207077c20 */ /* 0x000fe20008400000 */
[----:B0-----:R-:W-:Y:S01]  /*e190*/  F2FP.SATFINITE.E4M3.F32.PACK_AB_MERGE_C R13, RZ, R8, RZ ;  /* 0x00000008ff0d723e */ /* 0x001fe200048070ff */
[----:B------:R0:W-:Y:S01]  /*e1a0*/  @!P2 STG.E.U8 desc[UR26][R28.64+0x31], R11 ;  /* 0x0000310b1c00a986 */ /* 0x0001e2000c10111a */
[----:B------:R-:W-:Y:S01]  /*e1b0*/  ISETP.LT.OR P2, PT, R42, 0x3a, !P1 ;  /* 0x0000003a2a00780c */ /* 0x000fe20004f41670 */
[----:B-----5:R-:W-:Y:S01]  /*e1c0*/  FMUL R2, R2, UR18 ;  /* 0x0000001202027c20 */ /* 0x020fe20008400000 */
[----:B------:R-:W-:Y:S01]  /*e1d0*/  F2FP.SATFINITE.E4M3.F32.PACK_AB_MERGE_C R7, RZ, R7, RZ ;  /* 0x00000007ff07723e */ /* 0x000fe200048070ff */
[----:B------:R-:W-:Y:S01]  /*e1e0*/  @!P5 STG.E.U8 desc[UR26][R30.64+0x30], R17 ;  /* 0x000030111e00d986 */ /* 0x000fe2000c10111a */
[----:B------:R-:W-:Y:S01]  /*e1f0*/  FMUL R3, R3, UR18 ;  /* 0x0000001203037c20 */ /* 0x000fe20008400000 */
[----:B------:R-:W-:Y:S01]  /*e200*/  FMUL R4, R4, UR18 ;  /* 0x0000001204047c20 */ /* 0x000fe20008400000 */
[C---:B------:R-:W-:Y:S01]  /*e210*/  ISETP.LT.OR P5, PT, R42.reuse, 0x39, !P0 ;  /* 0x000000392a00780c */ /* 0x040fe200047a1670 */
[----:B------:R1:W-:Y:S01]  /*e220*/  @!P6 STG.E.U8 desc[UR26][R30.64+0x31], R9 ;  /* 0x000031091e00e986 */ /* 0x0003e2000c10111a */
[----:B------:R-:W-:Y:S01]  /*e230*/  ISETP.LT.OR P6, PT, R42, 0x3a, !P0 ;  /* 0x0000003a2a00780c */ /* 0x000fe200047c1670 */
[----:B------:R-:W-:Y:S01]  /*e240*/  FMUL R6, R6, UR18 ;  /* 0x0000001206067c20 */ /* 0x000fe20008400000 */
[----:B------:R-:W-:Y:S01]  /*e250*/  FMUL R5, R5, UR18 ;  /* 0x0000001205057c20 */ /* 0x000fe20008400000 */
[----:B------:R3:W-:Y:S01]  /*e260*/  @!P3 STG.E.U8 desc[UR26][R28.64+0x38], R13 ;  /* 0x0000380d1c00b986 */ /* 0x0007e2000c10111a */
[----:B------:R-:W-:Y:S01]  /*e270*/  ISETP.LT.OR P3, PT, R42, 0x41, !P1 ;  /* 0x000000412a00780c */ /* 0x000fe20004f61670 */
[----:B------:R-:W-:Y:S01]  /*e280*/  FMUL R0, R0, UR18 ;  /* 0x0000001200007c20 */ /* 0x000fe20008400000 */
[----:B0-----:R-:W-:Y:S01]  /*e290*/  F2FP.SATFINITE.E4M3.F32.PACK_AB_MERGE_C R11, RZ, R6, RZ ;  /* 0x00000006ff0b723e */ /* 0x001fe200048070ff */
[----:B------:R-:W2:Y:S01]  /*e2a0*/  LDL.LU R224, [R1+0x1c] ;  /* 0x00001c0001e07983 */ /* 0x000ea20000300800 */
[----:B------:R-:W-:-:S03]  /*e2b0*/  F2FP.SATFINITE.E4M3.F32.PACK_AB_MERGE_C R5, RZ, R5, RZ ;  /* 0x00000005ff05723e */ /* 0x000fc600048070ff */
[----:B------:R0:W-:Y:S01]  /*e2c0*/  @!P2 STG.E.U8 desc[UR26][R28.64+0x39], R7 ;  /* 0x000039071c00a986 */ /* 0x0001e2000c10111a */
[----:B-1----:R-:W-:Y:S01]  /*e2d0*/  F2FP.SATFINITE.E4M3.F32.PACK_AB_MERGE_C R9, RZ, R4, RZ ;  /* 0x00000004ff09723e */ /* 0x002fe200048070ff */
[----:B------:R-:W-:Y:S01]  /*e2e0*/  FMUL R4, R226, UR18 ;  /* 0x00000012e2047c20 */ /* 0x000fe20008400000 */
[C---:B------:R-:W-:Y:S01]  /*e2f0*/  ISETP.LT.OR P2, PT, R42.reuse, 0x42, !P1 ;  /* 0x000000422a00780c */ /* 0x040fe20004f41670 */
[----:B------:R-:W-:Y:S01]  /*e300*/  @!P5 STG.E.U8 desc[UR26][R30.64+0x38], R11 ;  /* 0x0000380b1e00d986 */ /* 0x000fe2000c10111a */
[----:B---3--:R-:W-:Y:S01]  /*e310*/  F2FP.SATFINITE.E4M3.F32.PACK_AB_MERGE_C R13, RZ, R2, RZ ;  /* 0x00000002ff0d723e */ /* 0x008fe200048070ff */
[----:B----4-:R-:W-:Y:S01]  /*e320*/  FMUL R2, R225, UR18 ;  /* 0x00000012e1027c20 */ /* 0x010fe20008400000 */
[----:B------:R-:W-:Y:S01]  /*e330*/  ISETP.LT.OR P5, PT, R42, 0x41, !P0 ;  /* 0x000000412a00780c */ /* 0x000fe200047a1670 */
[----:B------:R-:W3:Y:S01]  /*e340*/  LDL.LU R225, [R1+0x20] ;  /* 0x0000200001e17983 */ /* 0x000ee20000300800 */
[----:B0-----:R-:W-:Y:S01]  /*e350*/  F2FP.SATFINITE.E4M3.F32.PACK_AB_MERGE_C R7, RZ, R3, RZ ;  /* 0x00000003ff07723e */ /* 0x001fe200048070ff */
[----:B------:R-:W-:-:S02]  /*e360*/  FMUL R3, R227, UR18 ;  /* 0x00000012e3037c20 */ /* 0x000fc40008400000 */
[----:B------:R0:W-:Y:S01]  /*e370*/  @!P6 STG.E.U8 desc[UR26][R30.64+0x39], R5 ;  /* 0x000039051e00e986 */ /* 0x0001e2000c10111a */
[----:B------:R-:W-:-:S03]  /*e380*/  ISETP.LT.OR P6, PT, R42, 0x42, !P0 ;  /* 0x000000422a00780c */ /* 0x000fc600047c1670 */
[----:B------:R-:W4:Y:S04]  /*e390*/  LDL.LU R227, [R1+0x24] ;  /* 0x0000240001e37983 */ /* 0x000f280000300800 */
[----:B------:R-:W4:Y:S04]  /*e3a0*/  LDL.LU R226, [R1+0x28] ;  /* 0x0000280001e27983 */ /* 0x000f280000300800 */
[----:B------:R-:W-:Y:S01]  /*e3b0*/  @!P3 STG.E.U8 desc[UR26][R28.64+0x40], R9 ;  /* 0x000040091c00b986 */ /* 0x000fe2000c10111a */
[C---:B------:R-:W-:Y:S02]  /*e3c0*/  ISETP.LT.OR P3, PT, R42.reuse, 0x49, !P1 ;  /* 0x000000492a00780c */ /* 0x040fe40004f61670 */
[----:B0-----:R-:W-:Y:S01]  /*e3d0*/  F2FP.SATFINITE.E4M3.F32.PACK_AB_MERGE_C R5, RZ, R0, RZ ;  /* 0x00000000ff05723e */ /* 0x001fe200048070ff */
[----:B------:R0:W-:Y:S01]  /*e3e0*/  @!P2 STG.E.U8 desc[UR26][R28.64+0x41], R7 ;  /* 0x000041071c00a986 */ /* 0x0001e2000c10111a */
[----:B------:R-:W-:-:S03]  /*e3f0*/  ISETP.LT.OR P2, PT, R42, 0x4a, !P1 ;  /* 0x0000004a2a00780c */ /* 0x000fc60004f41670 */
[----:B------:R-:W-:Y:S01]  /*e400*/  @!P5 STG.E.U8 desc[UR26][R30.64+0x40], R13 ;  /* 0x0000400d1e00d986 */ /* 0x000fe2000c10111a */
[----:B------:R-:W-:-:S03]  /*e410*/  ISETP.LT.OR P5, PT, R42, 0x49, !P0 ;  /* 0x000000492a00780c */ /* 0x000fc600047a1670 */
[----:B------:R1:W-:Y:S01]  /*e420*/  @!P6 STG.E.U8 desc[UR26][R30.64+0x41], R5 ;  /* 0x000041051e00e986 */ /* 0x0003e2000c10111a */
[----:B0-----:R-:W-:Y:S02]  /*e430*/  F2FP.SATFINITE.E4M3.F32.PACK_AB_MERGE_C R7, RZ, R2, RZ ;  /* 0x00000002ff07723e */ /* 0x001fe400048070ff */
[----:B------:R-:W-:-:S03]  /*e440*/  ISETP.LT.OR P6, PT, R42, 0x4a, !P0 ;  /* 0x0000004a2a00780c */ /* 0x000fc600047c1670 */
[----:B------:R0:W-:Y:S01]  /*e450*/  @!P3 STG.E.U8 desc[UR26][R28.64+0x48], R7 ;  /* 0x000048071c00b986 */ /* 0x0001e2000c10111a */
[----:B------:R-:W-:Y:S02]  /*e460*/  ISETP.LT.OR P3, PT, R42, 0x51, !P1 ;  /* 0x000000512a00780c */ /* 0x000fe40004f61670 */
[----:B------:R-:W-:Y:S02]  /*e470*/  F2FP.SATFINITE.E4M3.F32.PACK_AB_MERGE_C R9, RZ, R3, RZ ;  /* 0x00000003ff09723e */ /* 0x000fe400048070ff */
[----:B------:R-:W-:-:S03]  /*e480*/  F2FP.SATFINITE.E4M3.F32.PACK_AB_MERGE_C R11, RZ, R4, RZ ;  /* 0x00000004ff0b723e */ /* 0x000fc600048070ff */
[----:B------:R0:W-:Y:S04]  /*e490*/  @!P2 STG.E.U8 desc[UR26][R28.64+0x49], R9 ;  /* 0x000049091c00a986 */ /* 0x0001e8000c10111a */
[----:B------:R-:W-:Y:S01]  /*e4a0*/  @!P5 STG.E.U8 desc[UR26][R30.64+0x48], R11 ;  /* 0x0000480b1e00d986 */ /* 0x000fe2000c10111a */
[----:B--2---:R-:W-:Y:S01]  /*e4b0*/  FMUL R2, R221, UR18 ;  /* 0x00000012dd027c20 */ /* 0x004fe20008400000 */
[----:B------:R-:W-:Y:S02]  /*e4c0*/  FMUL R0, R220, UR18 ;  /* 0x00000012dc007c20 */ /* 0x000fe40008400000 */
[----:B------:R-:W2:Y:S04]  /*e4d0*/  LDL.LU R220, [R1+0x2c] ;  /* 0x00002c0001dc7983 */ /* 0x000ea80000300800 */
[----:B------:R-:W2:Y:S01]  /*e4e0*/  LDL.LU R221, [R1+0x30] ;  /* 0x0000300001dd7983 */ /* 0x000ea20000300800 */
[----:B-1----:R-:W-:Y:S01]  /*e4f0*/  F2FP.SATFINITE.E4M3.F32.PACK_AB_MERGE_C R5, RZ, R0, RZ ;  /* 0x00000000ff05723e */ /* 0x002fe200048070ff */
[----:B------:R-:W-:Y:S01]  /*e500*/  FMUL R0, R222, UR18 ;  /* 0x00000012de007c20 */ /* 0x000fe20008400000 */
[----:B------:R-:W-:Y:S01]  /*e510*/  FMUL R3, R223, UR18 ;  /* 0x00000012df037c20 */ /* 0x000fe20008400000 */
[----:B0-----:R-:W-:Y:S01]  /*e520*/  F2FP.SATFINITE.E4M3.F32.PACK_AB_MERGE_C R7, RZ, R2, RZ ;  /* 0x00000002ff07723e */ /* 0x001fe200048070ff */
[----:B------:R-:W2:Y:S02]  /*e530*/  LDL.LU R223, [R1+0x34] ;  /* 0x0000340001df7983 */ /* 0x000ea40000300800 */
[----:B------:R-:W-:-:S02]  /*e540*/  F2FP.SATFINITE.E4M3.F32.PACK_AB_MERGE_C R13, RZ, R0, RZ ;  /* 0x00000000ff0d723e */ /* 0x000fc400048070ff */
[----:B------:R-:W2:Y:S01]  /*e550*/  LDL.LU R222, [R1+0x38] ;  /* 0x0000380001de7983 */ /* 0x000ea20000300800 */
[----:B------:R-:W-:Y:S01]  /*e560*/  F2FP.SATFINITE.E4M3.F32.PACK_AB_MERGE_C R9, RZ, R3, RZ ;  /* 0x00000003ff09723e */ /* 0x000fe200048070ff */
[----:B------:R-:W-:Y:S02]  /*e570*/  FMUL R2, R224, UR18 ;  /* 0x00000012e0027c20 */ /* 0x000fe40008400000 */
[----:B------:R-:W2:Y:S04]  /*e580*/  LDL.LU R224, [R1+0x3c] ;  /* 0x00003c0001e07983 */ /* 0x000ea80000300800 */
[----:B------:R-:W-:Y:S01]  /*e590*/  @!P6 STG.E.U8 desc[UR26][R30.64+0x49], R5 ;  /* 0x000049051e00e986 */ /* 0x000fe2000c10111a */
[----:B---3--:R-:W-:-:S03]  /*e5a0*/  FMUL R0, R225, UR18 ;  /* 0x00000012e1007c20 */ /* 0x008fc60008400000 */
[----:B------:R0:W-:Y:S04]  /*e5b0*/  @!P3 STG.E.U8 desc[UR26][R28.64+0x50], R7 ;  /* 0x000050071c00b986 */ /* 0x0001e8000c10111a */
[----:B------:R-:W3:Y:S01]  /*e5c0*/  LDL.LU R225, [R1+0x40] ;  /* 0x0000400001e17983 */ /* 0x000ee20000300800 */
[----:B----4-:R-:W-:-:S03]  /*e5d0*/  FMUL R3, R227, UR18 ;  /* 0x00000012e3037c20 */ /* 0x010fc60008400000 */
[----:B------:R-:W4:Y:S01]  /*e5e0*/  LDL.LU R227, [R1+0x44] ;  /* 0x0000440001e37983 */ /* 0x000f220000300800 */
[----:B0-----:R-:W-:Y:S01]  /*e5f0*/  F2FP.SATFINITE.E4M3.F32.PACK_AB_MERGE_C R7, RZ, R0, RZ ;  /* 0x00000000ff07723e */ /* 0x001fe200048070ff */
[----:B------:R-:W-:Y:S02]  /*e600*/  FMUL R0, R226, UR18 ;  /* 0x00000012e2007c20 */ /* 0x000fe40008400000 */
[----:B------:R-:W4:Y:S01]  /*e610*/  LDL.LU R226, [R1+0x48] ;  /* 0x0000480001e27983 */ /* 0x000f220000300800 */
[C---:B------:R-:W-:Y:S02]  /*e620*/  ISETP.LT.OR P2, PT, R42.reuse, 0x52, !P1 ;  /* 0x000000522a00780c */ /* 0x040fe40004f41670 */
[C---:B------:R-:W-:Y:S01]  /*e630*/  ISETP.LT.OR P6, PT, R42.reuse, 0x52, !P0 ;  /* 0x000000522a00780c */ /* 0x040fe200047c1670 */
[----:B------:R-:W4:Y:S01]  /*e640*/  LDL.LU R218, [R1+0x4c] ;  /* 0x00004c0001da7983 */ /* 0x000f220000300800 */
[----:B------:R-:W-:Y:S02]  /*e650*/  F2FP.SATFINITE.E4M3.F32.PACK_AB_MERGE_C R5, RZ, R2, RZ ;  /* 0x00000002ff05723e */ /* 0x000fe400048070ff */
[----:B------:R-:W-:-:S02]  /*e660*/  ISETP.LT.OR P5, PT, R42, 0x51, !P0 ;  /* 0x000000512a00780c */ /* 0x000fc400047a1670 */
[----:B------:R-:W-:Y:S02]  /*e670*/  F2FP.SATFINITE.E4M3.F32.PACK_AB_MERGE_C R11, RZ, R0, RZ ;  /* 0x00000000ff0b723e */ /* 0x000fe400048070ff */
[----:B------:R-:W-:-:S03]  /*e680*/  ISETP.LT.OR P3, PT, R42, 0x59, !P1 ;  /* 0x000000592a00780c */ /* 0x000fc60004f61670 */
[----:B------:R0:W-:Y:S01]  /*e690*/  @!P2 STG.E.U8 desc[UR26][R28.64+0x51], R9 ;  /* 0x000051091c00a986 */ /* 0x0001e2000c10111a */
[----:B------:R-:W-:-:S03]  /*e6a0*/  ISETP.LT.OR P2, PT, R42, 0x5a, !P1 ;  /* 0x0000005a2a00780c */ /* 0x000fc60004f41670 */
[----:B------:R1:W-:Y:S01]  /*e6b0*/  @!P6 STG.E.U8 desc[UR26][R30.64+0x51], R5 ;  /* 0x000051051e00e986 */ /* 0x0003e2000c10111a */
[----:B------:R-:W-:-:S03]  /*e6c0*/  ISETP.LT.OR P6, PT, R42, 0x5a, !P0 ;  /* 0x0000005a2a00780c */ /* 0x000fc600047c1670 */
[----:B------:R-:W-:Y:S01]  /*e6d0*/  @!P5 STG.E.U8 desc[UR26][R30.64+0x50], R13 ;  /* 0x0000500d1e00d986 */ /* 0x000fe2000c10111a */
[----:B0-----:R-:W-:-:S03]  /*e6e0*/  F2FP.SATFINITE.E4M3.F32.PACK_AB_MERGE_C R9, RZ, R3, RZ ;  /* 0x00000003ff09723e */ /* 0x001fc600048070ff */
[----:B------:R0:W-:Y:S04]  /*e6f0*/  @!P3 STG.E.U8 desc[UR26][R28.64+0x58], R7 ;  /* 0x000058071c00b986 */ /* 0x0001e8000c10111a */
[----:B------:R0:W-:Y:S01]  /*e700*/  @!P2 STG.E.U8 desc[UR26][R28.64+0x59], R9 ;  /* 0x000059091c00a986 */ /* 0x0001e2000c10111a */
[----:B--2---:R-:W-:-:S03]  /*e710*/  FMUL R0, R220, UR18 ;  /* 0x00000012dc007c20 */ /* 0x004fc60008400000 */
[----:B------:R-:W2:Y:S01]  /*e720*/  LDL.LU R220, [R1+0x50] ;  /* 0x0000500001dc7983 */ /* 0x000ea20000300800 */
[----:B------:R-:W-:-:S03]  /*e730*/  FMUL R2, R221, UR18 ;  /* 0x00000012dd027c20 */ /* 0x000fc60008400000 */
[----:B------:R-:W2:Y:S01]  /*e740*/  LDL.LU R221, [R1+0x54] ;  /* 0x0000540001dd7983 */ /* 0x000ea20000300800 */
[----:B-1----:R-:W-:Y:S01]  /*e750*/  F2FP.SATFINITE.E4M3.F32.PACK_AB_MERGE_C R5, RZ, R0, RZ ;  /* 0x00000000ff05723e */ /* 0x002fe200048070ff */
[----:B------:R-:W-:Y:S02]  /*e760*/  FMUL R3, R223, UR18 ;  /* 0x00000012df037c20 */ /* 0x000fe40008400000 */
[----:B------:R-:W2:Y:S01]  /*e770*/  LDL.LU R223, [R1+0x58] ;  /* 0x0000580001df7983 */ /* 0x000ea20000300800 */
[----:B0-----:R-:W-:Y:S01]  /*e780*/  F2FP.SATFINITE.E4M3.F32.PACK_AB_MERGE_C R7, RZ, R2, RZ ;  /* 0x00000002ff07723e */ /* 0x001fe200048070ff */
[----:B------:R-:W-:Y:S01]  /*e790*/  FMUL R4, R222, UR18 ;  /* 0x00000012de047c20 */ /* 0x000fe20008400000 */
[----:B------:R-:W-:Y:S01]  /*e7a0*/  F2FP.SATFINITE.E4M3.F32.PACK_AB_MERGE_C R9, RZ, R3, RZ ;  /* 0x00000003ff09723e */ /* 0x000fe200048070ff */
[----:B------:R-:W2:Y:S01]  /*e7b0*/  LDL.LU R222, [R1+0x5c] ;  /* 0x00005c0001de7983 */ /* 0x000ea20000300800 */
[----:B------:R-:W-:-:S03]  /*e7c0*/  FMUL R0, R224, UR18 ;  /* 0x00000012e0007c20 */ /* 0x000fc60008400000 */
[----:B------:R0:W-:Y:S04]  /*e7d0*/  @!P6 STG.E.U8 desc[UR26][R30.64+0x59], R5 ;  /* 0x000059051e00e986 */ /* 0x0001e8000c10111a */
[----:B------:R-:W2:Y:S01]  /*e7e0*/  LDL.LU R224, [R1+0x60] ;  /* 0x0000600001e07983 */ /* 0x000ea20000300800 */
[----:B0-----:R-:W-:Y:S01]  /*e7f0*/  F2FP.SATFINITE.E4M3.F32.PACK_AB_MERGE_C R5, RZ, R0, RZ ;  /* 0x00000000ff05723e */ /* 0x001fe200048070ff */
[----:B---3--:R-:W-:Y:S02]  /*e800*/  FMUL R2, R225, UR18 ;  /* 0x00000012e1027c20 */ /* 0x008fe40008400000 */
[----:B------:R-:W3:Y:S01]  /*e810*/  LDL.LU R225, [R1+0x64] ;  /* 0x0000640001e17983 */ /* 0x000ee20000300800 */
[----:B----4-:R-:W-:-:S03]  /*e820*/  FMUL R3, R227, UR18 ;  /* 0x00000012e3037c20 */ /* 0x010fc60008400000 */
[----:B------:R-:W4:Y:S01]  /*e830*/  LDL.LU R227, [R1+0x68] ;  /* 0x0000680001e37983 */ /* 0x000f220000300800 */
[----:B------:R-:W-:-:S03]  /*e840*/  FMUL R0, R226, UR18 ;  /* 0x00000012e2007c20 */ /* 0x000fc60008400000 */
[----:B------:R-:W4:Y:S01]  /*e850*/  LDL.LU R226, [R1+0x6c] ;  /* 0x00006c0001e27983 */ /* 0x000f220000300800 */
[C---:B------:R-:W-:Y:S02]  /*e860*/  ISETP.LT.OR P5, PT, R42.reuse, 0x59, !P0 ;  /* 0x000000592a00780c */ /* 0x040fe400047a1670 */
[C---:B------:R-:W-:Y:S02]  /*e870*/  ISETP.LT.OR P2, PT, R42.reuse, 0x62, !P1 ;  /* 0x000000622a00780c */ /* 0x040fe40004f41670 */
[C---:B------:R-:W-:Y:S02]  /*e880*/  ISETP.LT.OR P3, PT, R42.reuse, 0x61, !P1 ;  /* 0x000000612a00780c */ /* 0x040fe40004f61670 */
[----:B------:R-:W-:-:S07]  /*e890*/  ISETP.LT.OR P6, PT, R42, 0x62, !P0 ;  /* 0x000000622a00780c */ /* 0x000fce00047c1670 */
[----:B------:R-:W-:Y:S01]  /*e8a0*/  @!P5 STG.E.U8 desc[UR26][R30.64+0x58], R11 ;  /* 0x0000580b1e00d986 */ /* 0x000fe2000c10111a */
[----:B------:R-:W-:-:S03]  /*e8b0*/  ISETP.LT.OR P5, PT, R42, 0x61, !P0 ;  /* 0x000000612a00780c */ /* 0x000fc600047a1670 */
[----:B------:R0:W-:Y:S01]  /*e8c0*/  @!P2 STG.E.U8 desc[UR26][R28.64+0x61], R9 ;  /* 0x000061091c00a986 */ /* 0x0001e2000c10111a */
[----:B------:R-:W-:-:S03]  /*e8d0*/  ISETP.LT.OR P2, PT, R42, 0x6a, !P1 ;  /* 0x0000006a2a00780c */ /* 0x000fc60004f41670 */
[----:B------:R1:W-:Y:S01]  /*e8e0*/  @!P3 STG.E.U8 desc[UR26][R28.64+0x60], R7 ;  /* 0x000060071c00b986 */ /* 0x0003e2000c10111a */
[----:B------:R-:W-:Y:S02]  /*e8f0*/  ISETP.LT.OR P3, PT, R42, 0x69, !P1 ;  /* 0x000000692a00780c */ /* 0x000fe40004f61670 */
[----:B------:R-:W-:Y:S01]  /*e900*/  F2FP.SATFINITE.E4M3.F32.PACK_AB_MERGE_C R13, RZ, R4, RZ ;  /* 0x00000004ff0d723e */ /* 0x000fe200048070ff */
[----:B------:R1:W-:Y:S01]  /*e910*/  @!P6 STG.E.U8 desc[UR26][R30.64+0x61], R5 ;  /* 0x000061051e00e986 */ /* 0x0003e2000c10111a */
[----:B0-----:R-:W-:-:S03]  /*e920*/  F2FP.SATFINITE.E4M3.F32.PACK_AB_MERGE_C R9, RZ, R3, RZ ;  /* 0x00000003ff09723e */ /* 0x001fc600048070ff */
[----:B------:R-:W-:Y:S01]  /*e930*/  @!P5 STG.E.U8 desc[UR26][R30.64+0x60], R13 ;  /* 0x0000600d1e00d986 */ /* 0x000fe2000c10111a */
[----:B-1----:R-:W-:-:S03]  /*e940*/  F2FP.SATFINITE.E4M3.F32.PACK_AB_MERGE_C R7, RZ, R2, RZ ;  /* 0x00000002ff07723e */ /* 0x002fc600048070ff */
[----:B------:R-:W-:Y:S01]  /*e950*/  @!P2 STG.E.U8 desc[UR26][R28.64+0x69], R9 ;  /* 0x000069091c00a986 */ /* 0x000fe2000c10111a */
[C---:B------:R-:W-:Y:S02]  /*e960*/  ISETP.LT.OR P5, PT, R42.reuse, 0x69, !P0 ;  /* 0x000000692a00780c */ /* 0x040fe400047a1670 */
[C---:B------:R-:W-:Y:S01]  /*e970*/  ISETP.LT.OR P6, PT, R42.reuse, 0x6a, !P0 ;  /* 0x0000006a2a00780c */ /* 0x040fe200047c1670 */
[----:B------:R0:W-:Y:S01]  /*e980*/  @!P3 STG.E.U8 desc[UR26][R28.64+0x68], R7 ;  /* 0x000068071c00b986 */ /* 0x0001e2000c10111a */
[----:B------:R-:W-:Y:S01]  /*e990*/  ISETP.LT.OR P2, PT, R42, 0x72, !P1 ;  /* 0x000000722a00780c */ /* 0x000fe20004f41670 */
[----:B------:R-:W-:Y:S01]  /*e9a0*/  FMUL R2, R218, UR18 ;  /* 0x00000012da027c20 */ /* 0x000fe20008400000 */
[----:B------:R-:W-:Y:S02]  /*e9b0*/  ISETP.LT.OR P3, PT, R42, 0x71, !P1 ;  /* 0x000000712a00780c */ /* 0x000fe40004f61670 */
[----:B------:R-:W-:Y:S02]  /*e9c0*/  F2FP.SATFINITE.E4M3.F32.PACK_AB_MERGE_C R11, RZ, R0, RZ ;  /* 0x00000000ff0b723e */ /* 0x000fe400048070ff */
[----:B------:R-:W-:-:S03]  /*e9d0*/  F2FP.SATFINITE.E4M3.F32.PACK_AB_MERGE_C R5, RZ, R2, RZ ;  /* 0x00000002ff05723e */ /* 0x000fc600048070ff */
[----:B------:R-:W-:Y:S01]  /*e9e0*/  @!P5 STG.E.U8 desc[UR26][R30.64+0x68], R11 ;  /* 0x0000680b1e00d986 */ /* 0x000fe2000c10111a */
[----:B------:R-:W-:-:S03]  /*e9f0*/  ISETP.LT.OR P5, PT, R42, 0x71, !P0 ;  /* 0x000000712a00780c */ /* 0x000fc600047a1670 */
[----:B------:R-:W-:Y:S01]  /*ea00*/  @!P6 STG.E.U8 desc[UR26][R30.64+0x69], R5 ;  /* 0x000069051e00e986 */ /* 0x000fe2000c10111a */
[----:B------:R-:W-:Y:S01]  /*ea10*/  ISETP.LT.OR P6, PT, R42, 0x72, !P0 ;  /* 0x000000722a00780c */ /* 0x000fe200047c1670 */
[----:B--2---:R-:W-:Y:S01]  /*ea20*/  FMUL R0, R220, UR18 ;  /* 0x00000012dc007c20 */ /* 0x004fe20008400000 */
[----:B------:R-:W-:-:S04]  /*ea30*/  FMUL R3, R221, UR18 ;  /* 0x00000012dd037c20 */ /* 0x000fc80008400000 */
[----:B0-----:R-:W-:Y:S02]  /*ea40*/  F2FP.SATFINITE.E4M3.F32.PACK_AB_MERGE_C R7, RZ, R0, RZ ;  /* 0x00000000ff07723e */ /* 0x001fe400048070ff */
[----:B------:R-:W-:Y:S01]  /*ea50*/  F2FP.SATFINITE.E4M3.F32.PACK_AB_MERGE_C R9, RZ, R3, RZ ;  /* 0x00000003ff09723e */ /* 0x000fe200048070ff */
[----:B------:R-:W-:Y:S02]  /*ea60*/  FMUL R0, R223, UR18 ;  /* 0x00000012df007c20 */ /* 0x000fe40008400000 */
[----:B------:R0:W-:Y:S01]  /*ea70*/  @!P3 STG.E.U8 desc[UR26][R28.64+0x70], R7 ;  /* 0x000070071c00b986 */ /* 0x0001e2000c10111a */
[----:B------:R-:W-:-:S03]  /*ea80*/  ISETP.LT.OR P3, PT, R42, 0x79, !P0 ;  /* 0x000000792a00780c */ /* 0x000fc60004761670 */
[----:B------:R1:W-:Y:S01]  /*ea90*/  @!P2 STG.E.U8 desc[UR26][R28.64+0x71], R9 ;  /* 0x000071091c00a986 */ /* 0x0003e2000c10111a */
[C---:B------:R-:W-:Y:S02]  /*eaa0*/  ISETP.LT.OR P2, PT, R42.reuse, 0x79, !P1 ;  /* 0x000000792a00780c */ /* 0x040fe40004f41670 */
[----:B------:R-:W-:Y:S02]  /*eab0*/  ISETP.LT.OR P1, PT, R42, 0x7a, !P1 ;  /* 0x0000007a2a00780c */ /* 0x000fe40004f21670 */
[----:B------:R-:W-:Y:S01]  /*eac0*/  F2FP.SATFINITE.E4M3.F32.PACK_AB_MERGE_C R13, RZ, R0, RZ ;  /* 0x00000000ff0d723e */ /* 0x000fe200048070ff */
[----:B------:R-:W-:Y:S01]  /*ead0*/  FMUL R0, R222, UR18 ;  /* 0x00000012de007c20 */ /* 0x000fe20008400000 */
[----:B------:R-:W-:Y:S01]  /*eae0*/  ISETP.LT.OR P0, PT, R42, 0x7a, !P0 ;  /* 0x0000007a2a00780c */ /* 0x000fe20004701670 */
[----:B------:R-:W-:-:S03]  /*eaf0*/  FMUL R2, R224, UR18 ;  /* 0x00000012e0027c20 */ /* 0x000fc60008400000 */
[----:B0-----:R-:W-:Y:S02]  /*eb00*/  F2FP.SATFINITE.E4M3.F32.PACK_AB_MERGE_C R7, RZ, R0, RZ ;  /* 0x00000000ff07723e */ /* 0x001fe400048070ff */
[----:B-1----:R-:W-:Y:S01]  /*eb10*/  F2FP.SATFINITE.E4M3.F32.PACK_AB_MERGE_C R9, RZ, R2, RZ ;  /* 0x00000002ff09723e */ /* 0x002fe200048070ff */
[----:B---3--:R-:W-:Y:S01]  /*eb20*/  FMUL R3, R225, UR18 ;  /* 0x00000012e1037c20 */ /* 0x008fe20008400000 */
[----:B----4-:R-:W-:Y:S01]  /*eb30*/  FMUL R4, R227, UR18 ;  /* 0x00000012e3047c20 */ /* 0x010fe20008400000 */
[----:B------:R-:W-:-:S03]  /*eb40*/  FMUL R5, R226, UR18 ;  /* 0x00000012e2057c20 */ /* 0x000fc60008400000 */
[----:B------:R-:W-:Y:S02]  /*eb50*/  F2FP.SATFINITE.E4M3.F32.PACK_AB_MERGE_C R3, RZ, R3, RZ ;  /* 0x00000003ff03723e */ /* 0x000fe400048070ff */
[----:B------:R-:W-:Y:S02]  /*eb60*/  F2FP.SATFINITE.E4M3.F32.PACK_AB_MERGE_C R11, RZ, R4, RZ ;  /* 0x00000004ff0b723e */ /* 0x000fe400048070ff */
[----:B------:R-:W-:Y:S01]  /*eb70*/  F2FP.SATFINITE.E4M3.F32.PACK_AB_MERGE_C R5, RZ, R5, RZ ;  /* 0x00000005ff05723e */ /* 0x000fe200048070ff */
[----:B------:R0:W-:Y:S04]  /*eb80*/  @!P5 STG.E.U8 desc[UR26][R30.64+0x70], R13 ;  /* 0x0000700d1e00d986 */ /* 0x0001e8000c10111a */
[----:B------:R0:W-:Y:S04]  /*eb90*/  @!P6 STG.E.U8 desc[UR26][R30.64+0x71], R7 ;  /* 0x000071071e00e986 */ /* 0x0001e8000c10111a */
[----:B------:R0:W-:Y:S04]  /*eba0*/  @!P2 STG.E.U8 desc[UR26][R28.64+0x78], R9 ;  /* 0x000078091c00a986 */ /* 0x0001e8000c10111a */
[----:B------:R0:W-:Y:S04]  /*ebb0*/  @!P1 STG.E.U8 desc[UR26][R28.64+0x79], R3 ;  /* 0x000079031c009986 */ /* 0x0001e8000c10111a */
[----:B------:R0:W-:Y:S04]  /*ebc0*/  @!P3 STG.E.U8 desc[UR26][R30.64+0x78], R11 ;  /* 0x0000780b1e00b986 */ /* 0x0001e8000c10111a */
[----:B------:R0:W-:Y:S02]  /*ebd0*/  @!P0 STG.E.U8 desc[UR26][R30.64+0x79], R5 ;  /* 0x000079051e008986 */ /* 0x0001e4000c10111a */
.L_x_293:
[----:B------:R-:W-:Y:S05]  /*ebe0*/  BSYNC B0 ;  /* 0x0000000000007941 */ /* 0x000fea0003800000 */
.L_x_35:
[----:B0----5:R-:W2:Y:S04]  /*ebf0*/  LDL.LU R3, [R1+0x78] ;  /* 0x0000780001037983 */ /* 0x021ea80000300800 */
[----:B------:R-:W2:Y:S01]  /*ec00*/  LDL.LU R2, [R1+0x7c] ;  /* 0x00007c0001027983 */ /* 0x000ea20000300800 */
[----:B------:R-:W-:Y:S01]  /*ec10*/  ULDC UR10, c[0x0][0xc] ;  /* 0x00000300000a7ab9 */ /* 0x000fe20000000800 */
[----:B------:R-:W-:Y:S01]  /*ec20*/  ULDC UR11, c[0x0][0x10] ;  /* 0x00000400000b7ab9 */ /* 0x000fe20000000800 */
[----:B------:R-:W2:Y:S01]  /*ec30*/  LDC R5, c[0x0][0x14] ;  /* 0x00000500ff057b82 */ /* 0x000ea20000000800 */
[----:B------:R-:W-:Y:S01]  /*ec40*/  UIMAD.WIDE.U32 UR10, UR10, UR11, URZ ;  /* 0x0000000b0a0a72a5 */ /* 0x000fe2000f8e003f */
[----:B------:R-:W-:Y:S01]  /*ec50*/  PRMT R0, RZ, 0x7610, R0 ;  /* 0x00007610ff007816 */ /* 0x000fe20000000000 */
[----:B------:R-:W-:-:S04]  /*ec60*/  UMOV UR19, 0xffffffff ;  /* 0xffffffff00137882 */ /* 0x000fc80000000000 */
[----:B--2---:R-:W-:-:S04]  /*ec70*/  IMAD.WIDE.U32 R2, R5, UR10, R2 ;  /* 0x0000000a05027c25 */ /* 0x004fc8000f8e0002 */
[----:B------:R-:W-:Y:S01]  /*ec80*/  IMAD R5, R5, UR11, RZ ;  /* 0x0000000b05057c24 */ /* 0x000fe2000f8e02ff */
[----:B------:R-:W-:Y:S01]  /*ec90*/  ULDC.64 UR10, c[0x0][0x650] ;  /* 0x00019400000a7ab9 */ /* 0x000fe20000000a00 */
[----:B------:R-:W-:Y:S01]  /*eca0*/  IMAD.MOV.U32 R19, RZ, RZ, R2 ;  /* 0x000000ffff137224 */ /* 0x000fe200078e0002 */
[----:B------:R-:W-:Y:S01]  /*ecb0*/  ISETP.GE.U32.AND P0, PT, R2, UR10, PT ;  /* 0x0000000a02007c0c */ /* 0x000fe2000bf06070 */
[----:B------:R-:W-:Y:S02]  /*ecc0*/  IMAD.IADD R22, R3, 0x1, R5 ;  /* 0x0000000103167824 */ /* 0x000fe400078e0205 */
[----:B------:R-:W-:-:S03]  /*ecd0*/  IMAD.MOV.U32 R2, RZ, RZ, -0x1 ;  /* 0xffffffffff027424 */ /* 0x000fc600078e00ff */
[----:B------:R0:W-:Y:S01]  /*ece0*/  STL [R1+0x78], R22 ;  /* 0x0000781601007387 */ /* 0x0001e20000100800 */
[----:B------:R-:W-:-:S03]  /*ecf0*/  ISETP.GE.U32.AND.EX P0, PT, R22, UR11, PT, P0 ;  /* 0x0000000b16007c0c */ /* 0x000fc6000bf06100 */
[----:B------:R0:W-:Y:S04]  /*ed00*/  STL [R1+0x7c], R19 ;  /* 0x00007c1301007387 */ /* 0x0001e80000100800 */
[----:B------:R0:W-:Y:S06]  /*ed10*/  STL [R1+0x80], R2 ;  /* 0x0000800201007387 */ /* 0x0001ec0000100800 */
[----:B------:R-:W-:Y:S05]  /*ed20*/  @P0 BRA `(.L_x_294) ;  /* 0x00000004006c0947 */ /* 0x000fea0003800000 */
[----:B------:R-:W2:Y:S01]  /*ed30*/  S2R R14, SR_CTAID.X ;  /* 0x00000000000e7919 */ /* 0x000ea20000002500 */
[----:B------:R-:W5:Y:S01]  /*ed40*/  LDC.64 R8, c[0x0][0x628] ;  /* 0x00018a00ff087b82 */ /* 0x000f620000000a00 */
[----:B------:R-:W-:Y:S01]  /*ed50*/  ULDC UR6, c[0x0][0x150] ;  /* 0x0000540000067ab9 */ /* 0x000fe20000000800 */
[----:B------:R-:W-:Y:S01]  /*ed60*/  IMAD.MOV.U32 R6, RZ, RZ, R19 ;  /* 0x000000ffff067224 */ /* 0x000fe200078e0013 */
[----:B------:R-:W0:Y:S01]  /*ed70*/  S2R R16, SR_CTAID.Y ;  /* 0x0000000000107919 */ /* 0x000e220000002600 */
[----:B------:R-:W-:-:S04]  /*ed80*/  IMAD.MOV.U32 R7, RZ, RZ, R22 ;  /* 0x000000ffff077224 */ /* 0x000fc800078e0016 */
[----:B------:R-:W0:Y:S08]  /*ed90*/  LDC R17, c[0x0][0x144] ;  /* 0x00005100ff117b82 */ /* 0x000e300000000800 */
[----:B------:R-:W0:Y:S08]  /*eda0*/  LDC R10, c[0x0][0x630] ;  /* 0x00018c00ff0a7b82 */ /* 0x000e300000000800 */
[----:B------:R-:W0:Y:S01]  /*edb0*/  LDC.64 R12, c[0x0][0x620] ;  /* 0x00018800ff0c7b82 */ /* 0x000e220000000a00 */
[----:B-----5:R-:W-:-:S04]  /*edc0*/  ISETP.NE.U32.AND P0, PT, R8, RZ, PT ;  /* 0x000000ff0800720c */ /* 0x020fc80003f05070 */
[----:B------:R-:W-:Y:S02]  /*edd0*/  ISETP.NE.AND.EX P0, PT, R9, RZ, PT, P0 ;  /* 0x000000ff0900720c */ /* 0x000fe40003f05300 */
[----:B--2---:R-:W-:-:S05]  /*ede0*/  I2FP.F32.U32 R0, R14 ;  /* 0x0000000e00007245 */ /* 0x004fca0000201000 */
[----:B------:R-:W-:-:S04]  /*edf0*/  FMUL R0, R0, UR6 ;  /* 0x0000000600007c20 */ /* 0x000fc80008400000 */
[----:B------:R2:W0:Y:S02]  /*ee00*/  F2I.U32.TRUNC.NTZ R15, R0 ;  /* 0x00000000000f7305 */ /* 0x000424000020f000 */
[----:B------:R-:W-:Y:S05]  /*ee10*/  @!P0 BRA `(.L_x_295) ;  /* 0x0000000000288947 */ /* 0x000fea0003800000 */
[----:B--2---:R-:W2:Y:S02]  /*ee20*/  LDC R0, c[0x0][0x634] ;  /* 0x00018d00ff007b82 */ /* 0x004ea40000000800 */
[----:B--2---:R-:W-:-:S05]  /*ee30*/  IADD3 R7, P0, R19, R0, RZ ;  /* 0x0000000013077210 */ /* 0x004fca0007f1e0ff */
[----:B------:R-:W-:-:S04]  /*ee40*/  IMAD.X R11, RZ, RZ, R22, P0 ;  /* 0x000000ffff0b7224 */ /* 0x000fc800000e0616 */
[----:B0-----:R-:W-:-:S04]  /*ee50*/  IMAD.WIDE.U32 R2, R11, R8, RZ ;  /* 0x000000080b027225 */ /* 0x001fc800078e00ff */
[----:B------:R-:W-:-:S04]  /*ee60*/  IMAD.WIDE.U32 R4, P0, R7, R9, R2 ;  /* 0x0000000907047225 */ /* 0x000fc80007800002 */
[----:B------:R-:W-:-:S04]  /*ee70*/  IMAD.WIDE.U32 R2, R7, R8, RZ ;  /* 0x0000000807027225 */ /* 0x000fc800078e00ff */
[----:B------:R-:W-:Y:S01]  /*ee80*/  IMAD.X R7, RZ, RZ, RZ, P0 ;  /* 0x000000ffff077224 */ /* 0x000fe200000e06ff */
[----:B------:R-:W-:Y:S01]  /*ee90*/  IADD3 RZ, P0, R3, R4, RZ ;  /* 0x0000000403ff7210 */ /* 0x000fe20007f1e0ff */
[----:B------:R-:W-:-:S04]  /*eea0*/  IMAD.MOV.U32 R6, RZ, RZ, R5 ;  /* 0x000000ffff067224 */ /* 0x000fc800078e0005 */
[----:B------:R-:W-:-:S08]  /*eeb0*/  IMAD.WIDE.U32.X R6, R11, R9, R6, P0 ;  /* 0x000000090b067225 */ /* 0x000fd000000e0406 */
.L_x_295:
[-CC-:B0-----:R-:W-:Y:S01]  /*eec0*/  SHF.R.U64 R24, R6, R10.reuse, R7.reuse ;  /* 0x0000000a06187219 */ /* 0x181fe20000001207 */
[----:B------:R-:W0:Y:S01]  /*eed0*/  LDC.64 R20, c[0x0][0x640] ;  /* 0x00019000ff147b82 */ /* 0x000e220000000a00 */
[----:B--2---:R-:W-:Y:S01]  /*eee0*/  SHF.R.U32.HI R0, RZ, R10, R7 ;  /* 0x0000000aff007219 */ /* 0x004fe20000011607 */
[----:B------:R-:W-:Y:S01]  /*eef0*/  IMAD.MOV.U32 R2, RZ, RZ, R19 ;  /* 0x000000ffff027224 */ /* 0x000fe200078e0013 */
[----:B------:R-:W-:Y:S01]  /*ef00*/  IADD3 R5, P0, RZ, -R24, RZ ;  /* 0x80000018ff057210 */ /* 0x000fe20007f1e0ff */
[----:B------:R-:W-:Y:S01]  /*ef10*/  IMAD.MOV R15, RZ, RZ, -R15 ;  /* 0x000000ffff0f7224 */ /* 0x000fe200078e0a0f */
[----:B------:R-:W-:Y:S01]  /*ef20*/  ULDC UR6, c[0x0][0x154] ;  /* 0x0000550000067ab9 */ /* 0x000fe20000000800 */
[----:B------:R-:W-:Y:S02]  /*ef30*/  IMAD.MOV.U32 R7, RZ, RZ, 0x1 ;  /* 0x00000001ff077424 */ /* 0x000fe400078e00ff */
[----:B------:R-:W2:Y:S01]  /*ef40*/  LDC R4, c[0x0][0x618] ;  /* 0x00018600ff047b82 */ /* 0x000ea20000000800 */
[----:B------:R-:W-:-:S02]  /*ef50*/  IMAD.X R3, RZ, RZ, ~R0, P0 ;  /* 0x000000ffff037224 */ /* 0x000fc400000e0e00 */
[----:B------:R-:W-:Y:S02]  /*ef60*/  IMAD R15, R17, R15, R14 ;  /* 0x0000000f110f7224 */ /* 0x000fe400078e020e */
[-C--:B------:R-:W-:Y:S02]  /*ef70*/  IMAD R0, R3, R12.reuse, RZ ;  /* 0x0000000c03007224 */ /* 0x080fe400078e02ff */
[----:B------:R-:W-:Y:S01]  /*ef80*/  IMAD.MOV.U32 R3, RZ, RZ, R22 ;  /* 0x000000ffff037224 */ /* 0x000fe200078e0016 */
[----:B------:R-:W5:Y:S01]  /*ef90*/  LDC R6, c[0x0][0x608] ;  /* 0x00018200ff067b82 */ /* 0x000f620000000800 */
[----:B------:R-:W-:-:S04]  /*efa0*/  IMAD.WIDE.U32 R2, R5, R12, R2 ;  /* 0x0000000c05027225 */ /* 0x000fc800078e0002 */
[----:B------:R-:W-:-:S03]  /*efb0*/  IMAD R5, R5, R13, R0 ;  /* 0x0000000d05057224 */ /* 0x000fc600078e0200 */
[----:B------:R-:W1:Y:S01]  /*efc0*/  LDC R18, c[0x0][0x658] ;  /* 0x00019600ff127b82 */ /* 0x000e620000000800 */
[----:B------:R-:W-:Y:S01]  /*efd0*/  I2FP.F32.U32 R0, R16 ;  /* 0x0000001000007245 */ /* 0x000fe20000201000 */
[----:B------:R-:W-:Y:S01]  /*efe0*/  IMAD.IADD R3, R3, 0x1, R5 ;  /* 0x0000000103037824 */ /* 0x000fe200078e0205 */
[----:B0-----:R-:W-:Y:S01]  /*eff0*/  ISETP.NE.U32.AND P0, PT, R20, RZ, PT ;  /* 0x000000ff1400720c */ /* 0x001fe20003f05070 */
[----:B------:R-:W-:Y:S02]  /*f000*/  IMAD.MOV.U32 R5, RZ, RZ, -0x1 ;  /* 0xffffffffff057424 */ /* 0x000fe400078e00ff */
[----:B------:R-:W-:Y:S02]  /*f010*/  FMUL R0, R0, UR6 ;  /* 0x0000000600007c20 */ /* 0x000fe40008400000 */
[----:B------:R-:W0:Y:S01]  /*f020*/  LDC R13, c[0x0][0x148] ;  /* 0x00005200ff0d7b82 */ /* 0x000e220000000800 */
[----:B--2---:R-:W-:Y:S01]  /*f030*/  SHF.R.U64 R10, R2, R4, R3 ;  /* 0x00000004020a7219 */ /* 0x004fe20000001203 */
[----:B------:R2:W0:Y:S01]  /*f040*/  F2I.U32.TRUNC.NTZ R12, R0 ;  /* 0x00000000000c7305 */ /* 0x000422000020f000 */
[----:B------:R-:W-:-:S02]  /*f050*/  ISETP.NE.AND.EX P0, PT, R21, RZ, PT, P0 ;  /* 0x000000ff1500720c */ /* 0x000fc40003f05300 */
[----:B------:R-:W-:-:S03]  /*f060*/  SHF.R.U32.HI R3, RZ, R4, R3 ;  /* 0x00000004ff037219 */ /* 0x000fc60000011603 */
[----:B------:R-:W0:Y:S01]  /*f070*/  LDC R14, c[0x0][0x600] ;  /* 0x00018000ff0e7b82 */ /* 0x000e220000000800 */
[-CC-:B-----5:R-:W-:Y:S02]  /*f080*/  SHF.R.U64 R8, R10, R6.reuse, R3.reuse ;  /* 0x000000060a087219 */ /* 0x1a0fe40000001203 */
[----:B------:R-:W-:-:S05]  /*f090*/  SHF.R.U32.HI R3, RZ, R6, R3 ;  /* 0x00000006ff037219 */ /* 0x000fca0000011603 */
[----:B------:R-:W0:Y:S01]  /*f0a0*/  LDC R19, c[0x0][0x648] ;  /* 0x00019200ff137b82 */ /* 0x000e220000000800 */
[-CC-:B-1----:R-:W-:Y:S02]  /*f0b0*/  SHF.R.U64 R11, R8, R18.reuse, R3.reuse ;  /* 0x00000012080b7219 */ /* 0x182fe40000001203 */
[-C--:B------:R-:W-:Y:S02]  /*f0c0*/  SHF.L.U32 R5, R5, R18.reuse, RZ ;  /* 0x0000001205057219 */ /* 0x080fe400000006ff */
[-C--:B------:R-:W-:Y:S01]  /*f0d0*/  SHF.R.U32.HI R3, RZ, R18.reuse, R3 ;  /* 0x00000012ff037219 */ /* 0x080fe20000011603 */
[----:B------:R-:W-:Y:S01]  /*f0e0*/  IMAD.MOV.U32 R2, RZ, RZ, R11 ;  /* 0x000000ffff027224 */ /* 0x000fe200078e000b */
[----:B------:R-:W-:Y:S01]  /*f0f0*/  SHF.L.U32 R40, R7, R18, RZ ;  /* 0x0000001207287219 */ /* 0x000fe200000006ff */
[----:B------:R-:W1:Y:S01]  /*f100*/  LDC R22, c[0x0][0x638] ;  /* 0x00018e00ff167b82 */ /* 0x000e620000000800 */
[----:B------:R-:W-:-:S07]  /*f110*/  LOP3.LUT R17, RZ, R5, RZ, 0x33, !PT ;  /* 0x00000005ff117212 */ /* 0x000fce00078e33ff */
[----:B------:R-:W0:Y:S01]  /*f120*/  LDC R23, c[0x0][0x610] ;  /* 0x00018400ff177b82 */ /* 0x000e220000000800 */
[----:B--2---:R-:W-:Y:S05]  /*f130*/  @!P0 BRA `(.L_x_296) ;  /* 0x0000000000288947 */ /* 0x004fea0003800000 */
[----:B------:R-:W2:Y:S02]  /*f140*/  LDC R0, c[0x0][0x64c] ;  /* 0x00019300ff007b82 */ /* 0x000ea40000000800 */
[----:B--2---:R-:W-:-:S05]  /*f150*/  IADD3 R7, P0, R11, R0, RZ ;  /* 0x000000000b077210 */ /* 0x004fca0007f1e0ff */
        /* <DEDUP_REMOVED lines=8> */
.L_x_296:
[----:B0-----:R-:W-:Y:S01]  /*f1e0*/  SHF.R.U64 R0, R2, R19, R3 ;  /* 0x0000001302007219 */ /* 0x001fe20000001203 */
[----:B------:R-:W-:Y:S01]  /*f1f0*/  VIADD R3, R14, 0xffffffff ;  /* 0xffffffff0e037836 */ /* 0x000fe20000000000 */
[----:B------:R-:W-:Y:S01]  /*f200*/  LOP3.LUT R5, R8, R17, RZ, 0xc0, !PT ;  /* 0x0000001108057212 */ /* 0x000fe200078ec0ff */
[----:B------:R-:W-:Y:S01]  /*f210*/  IMAD.MOV R12, RZ, RZ, -R12 ;  /* 0x000000ffff0c7224 */ /* 0x000fe200078e0a0c */
[----:B------:R-:W-:Y:S01]  /*f220*/  R2UR UR19, R24 ;  /* 0x00000000181372ca */ /* 0x000fe200000e0000 */
[----:B------:R-:W-:Y:S01]  /*f230*/  IMAD.MOV R2, RZ, RZ, -R0 ;  /* 0x000000ffff027224 */ /* 0x000fe200078e0a00 */
[----:B------:R-:W-:Y:S01]  /*f240*/  LOP3.LUT R3, R10, R3, RZ, 0xc0, !PT ;  /* 0x000000030a037212 */ /* 0x000fe200078ec0ff */
[----:B------:R-:W-:Y:S02]  /*f250*/  IMAD R40, R40, R0, R5 ;  /* 0x0000000028287224 */ /* 0x000fe400078e0205 */
[----:B------:R-:W-:Y:S02]  /*f260*/  @P4 IMAD R15, R13, R12, R16 ;  /* 0x0000000c0d0f4224 */ /* 0x000fe400078e0210 */
[----:B-1----:R-:W-:-:S02]  /*f270*/  IMAD R0, R2, R22, R11 ;  /* 0x0000001602007224 */ /* 0x002fc400078e020b */
[----:B------:R-:W-:Y:S02]  /*f280*/  IMAD R40, R40, R23, R15 ;  /* 0x0000001728287224 */ /* 0x000fe400078e020f */
[----:B------:R-:W-:Y:S02]  /*f290*/  IMAD R3, R0, R14, R3 ;  /* 0x0000000e00037224 */ /* 0x000fe400078e0203 */
[----:B------:R-:W-:-:S03]  /*f2a0*/  IMAD.MOV.U32 R0, RZ, RZ, 0x1 ;  /* 0x00000001ff007424 */ /* 0x000fc600078e00ff */
[----:B------:R-:W-:Y:S02]  /*f2b0*/  SEL R2, R3, R40, !P4 ;  /* 0x0000002803027207 */ /* 0x000fe40006000000 */
[----:B------:R-:W-:-:S03]  /*f2c0*/  SEL R40, R40, R3, !P4 ;  /* 0x0000000328287207 */ /* 0x000fc60006000000 */
[----:B------:R2:W-:Y:S04]  /*f2d0*/  STL [R1+0x80], R2 ;  /* 0x0000800201007387 */ /* 0x0005e80000100800 */
.L_x_294:
[----:B------:R-:W-:Y:S01]  /*f2e0*/  UIADD3 UR5, UR9, UR5, URZ ;  /* 0x0000000509057290 */ /* 0x000fe2000fffe03f */
[----:B------:R0:W-:Y:S01]  /*f2f0*/  STL [R1+0x84], R40 ;  /* 0x0000842801007387 */ /* 0x0001e20000100800 */
[----:B------:R-:W-:Y:S02]  /*f300*/  LOP3.LUT P0, RZ, R0, 0xff, RZ, 0xc0, !PT ;  /* 0x000000ff00ff7812 */ /* 0x000fe4000780c0ff */
[----:B------:R-:W-:Y:S02]  /*f310*/  USHF.R.U32.HI UR6, URZ, 0x1, UR5 ;  /* 0x000000013f067899 */ /* 0x000fe40008011605 */
[----:B------:R-:W-:Y:S02]  /*f320*/  UISETP.GT.U32.AND UP0, UPT, UR5, 0x1, UPT ;  /* 0x000000010500788c */ /* 0x000fe4000bf04070 */
[----:B------:R-:W-:Y:S02]  /*f330*/  ULOP3.LUT UR6, UR6, 0x1, URZ, 0xc0, !UPT ;  /* 0x0000000106067892 */ /* 0x000fe4000f8ec03f */
[----:B------:R-:W-:-:S02]  /*f340*/  UISETP.LT.U32.AND UP0, UPT, UR9, 0x2, UP0 ;  /* 0x000000020900788c */ /* 0x000fc40008701070 */
[----:B------:R-:W-:Y:S02]  /*f350*/  UISETP.NE.U32.AND UP1, UPT, UR6, 0x1, UPT ;  /* 0x000000010600788c */ /* 0x000fe4000bf25070 */
[----:B------:R-:W-:Y:S02]  /*f360*/  USEL UR10, URZ, 0x1, !UP0 ;  /* 0x000000013f0a7887 */ /* 0x000fe4000c000000 */
[----:B------:R-:W-:Y:S02]  /*f370*/  UISETP.GT.U32.AND UP1, UPT, UR9, 0x1, !UP1 ;  /* 0x000000010900788c */ /* 0x000fe4000cf24070 */
[----:B------:R-:W-:Y:S02]  /*f380*/  ULOP3.LUT UR5, UR5, 0x1, URZ, 0xc0, !UPT ;  /* 0x0000000105057892 */ /* 0x000fe4000f8ec03f */
[----:B------:R-:W-:-:S04]  /*f390*/  USEL UR6, URZ, 0x1, !UP1 ;  /* 0x000000013f067887 */ /* 0x000fc8000c800000 */
[----:B------:R-:W-:Y:S01]  /*f3a0*/  ULOP3.LUT UR4, UR6, UR4, UR10, 0x96, !UPT ;  /* 0x0000000406047292 */ /* 0x000fe2000f8e960a */
[----:B0-----:R-:W-:Y:S11]  /*f3b0*/  @P0 BRA `(.L_x_297) ;  /* 0xffffff1c00bc0947 */ /* 0x001ff6000383ffff */
[----:B------:R-:W-:Y:S05]  /*f3c0*/  EXIT ;  /* 0x000000000000794d */ /* 0x000fea0003800000 */
.L_x_7:
[----:B------:R-:W2:Y:S01]  /*f3d0*/  LDL R18, [R1+0x7c] ;  /* 0x00007c0001127983 */ /* 0x000ea20000100800 */
[----:B------:R-:W-:-:S03]  /*f3e0*/  ULDC.64 UR4, c[0x0][0x650] ;  /* 0x0001940000047ab9 */ /* 0x000fc60000000a00 */
[----:B------:R-:W3:Y:S01]  /*f3f0*/  LDL R22, [R1+0x78] ;  /* 0x0000780001167983 */ /* 0x000ee20000100800 */
[----:B------:R-:W-:Y:S01]  /*f400*/  PRMT R4, RZ, 0x7610, R4 ;  /* 0x00007610ff047816 */ /* 0x000fe20000000004 */
[----:B------:R-:W-:Y:S02]  /*f410*/  IMAD.MOV.U32 R5, RZ, RZ, -0x1 ;  /* 0xffffffffff057424 */ /* 0x000fe400078e00ff */
[----:B------:R-:W-:Y:S02]  /*f420*/  IMAD.MOV.U32 R14, RZ, RZ, -0x1 ;  /* 0xffffffffff0e7424 */ /* 0x000fe400078e00ff */
[----:B------:R-:W-:Y:S01]  /*f430*/  IMAD.MOV.U32 R6, RZ, RZ, -0x1 ;  /* 0xffffffffff067424 */ /* 0x000fe200078e00ff */
[----:B--2---:R-:W-:-:S04]  /*f440*/  ISETP.GE.U32.AND P0, PT, R18, UR4, PT ;  /* 0x0000000412007c0c */ /* 0x004fc8000bf06070 */
[----:B---3--:R-:W-:-:S13]  /*f450*/  ISETP.GE.U32.AND.EX P0, PT, R22, UR5, PT, P0 ;  /* 0x0000000516007c0c */ /* 0x008fda000bf06100 */
[----:B------:R-:W-:Y:S05]  /*f460*/  @P0 BRA `(.L_x_298) ;  /* 0x00000004002c0947 */ /* 0x000fea0003800000 */
        /* <DEDUP_REMOVED lines=18> */
.L_x_299:
[----:B------:R-:W1:Y:S01]  /*f590*/  LDC.64 R20, c[0x0][0x640] ;  /* 0x00019000ff147b82 */ /* 0x000e620000000a00 */
[-CC-:B------:R-:W-:Y:S01]  /*f5a0*/  SHF.R.U64 R15, R8, R10.reuse, R9.reuse ;  /* 0x0000000a080f7219 */ /* 0x180fe20000001209 */
[----:B------:R-:W-:Y:S01]  /*f5b0*/  IMAD.MOV.U32 R24, RZ, RZ, 0x1 ;  /* 0x00000001ff187424 */ /* 0x000fe200078e00ff */
[----:B------:R-:W-:Y:S02]  /*f5c0*/  SHF.R.U32.HI R4, RZ, R10, R9 ;  /* 0x0000000aff047219 */ /* 0x000fe40000011609 */
[----:B------:R-:W-:-:S03]  /*f5d0*/  IADD3 R7, P0, RZ, -R15, RZ ;  /* 0x8000000fff077210 */ /* 0x000fc60007f1e0ff */
[----:B------:R-:W2:Y:S02]  /*f5e0*/  LDC R8, c[0x0][0x618] ;  /* 0x00018600ff087b82 */ /* 0x000ea40000000800 */
[----:B------:R-:W-:Y:S02]  /*f5f0*/  IMAD.X R5, RZ, RZ, ~R4, P0 ;  /* 0x000000ffff057224 */ /* 0x000fe400000e0e04 */
[----:B------:R-:W-:Y:S02]  /*f600*/  IMAD.MOV.U32 R4, RZ, RZ, R18 ;  /* 0x000000ffff047224 */ /* 0x000fe400078e0012 */
[-C--:B------:R-:W-:Y:S02]  /*f610*/  IMAD R6, R5, R16.reuse, RZ ;  /* 0x0000001005067224 */ /* 0x080fe400078e02ff */
[----:B------:R-:W3:Y:S01]  /*f620*/  LDC R14, c[0x0][0x608] ;  /* 0x00018200ff0e7b82 */ /* 0x000ee20000000800 */
[----:B------:R-:W-:Y:S02]  /*f630*/  IMAD.MOV.U32 R5, RZ, RZ, R22 ;  /* 0x000000ffff057224 */ /* 0x000fe400078e0016 */
[----:B------:R-:W-:-:S05]  /*f640*/  IMAD.WIDE.U32 R4, R7, R16, R4 ;  /* 0x0000001007047225 */ /* 0x000fca00078e0004 */
[----:B0-----:R-:W0:Y:S01]  /*f650*/  LDC R19, c[0x0][0x658] ;  /* 0x00019600ff137b82 */ /* 0x001e220000000800 */
[----:B------:R-:W-:Y:S01]  /*f660*/  IMAD R7, R7, R17, R6 ;  /* 0x0000001107077224 */ /* 0x000fe200078e0206 */
[----:B-1----:R-:W-:Y:S01]  /*f670*/  ISETP.NE.U32.AND P0, PT, R20, RZ, PT ;  /* 0x000000ff1400720c */ /* 0x002fe20003f05070 */
[----:B------:R-:W-:Y:S02]  /*f680*/  IMAD.MOV.U32 R6, RZ, RZ, -0x1 ;  /* 0xffffffffff067424 */ /* 0x000fe400078e00ff */
[----:B------:R-:W-:Y:S01]  /*f690*/  IMAD.IADD R5, R5, 0x1, R7 ;  /* 0x0000000105057824 */ /* 0x000fe200078e0207 */
[----:B------:R-:W-:Y:S02]  /*f6a0*/  ISETP.NE.AND.EX P0, PT, R21, RZ, PT, P0 ;  /* 0x000000ff1500720c */ /* 0x000fe40003f05300 */
[----:B------:R-:W1:Y:S02]  /*f6b0*/  LDC R16, c[0x0][0x600] ;  /* 0x00018000ff107b82 */ /* 0x000e640000000800 */
[----:B--2---:R-:W-:-:S02]  /*f6c0*/  SHF.R.U64 R10, R4, R8, R5 ;  /* 0x00000008040a7219 */ /* 0x004fc40000001205 */
[----:B------:R-:W-:-:S04]  /*f6d0*/  SHF.R.U32.HI R5, RZ, R8, R5 ;  /* 0x00000008ff057219 */ /* 0x000fc80000011605 */
[----:B------:R-:W2:Y:S01]  /*f6e0*/  LDC R18, c[0x0][0x648] ;  /* 0x00019200ff127b82 */ /* 0x000ea20000000800 */
[-CC-:B---3--:R-:W-:Y:S02]  /*f6f0*/  SHF.R.U64 R17, R10, R14.reuse, R5.reuse ;  /* 0x0000000e0a117219 */ /* 0x188fe40000001205 */
[----:B------:R-:W-:-:S05]  /*f700*/  SHF.R.U32.HI R4, RZ, R14, R5 ;  /* 0x0000000eff047219 */ /* 0x000fca0000011605 */
[----:B------:R-:W3:Y:S01]  /*f710*/  LDC R22, c[0x0][0x638] ;  /* 0x00018e00ff167b82 */ /* 0x000ee20000000800 */
[-CC-:B0-----:R-:W-:Y:S02]  /*f720*/  SHF.R.U64 R14, R17, R19.reuse, R4.reuse ;  /* 0x00000013110e7219 */ /* 0x181fe40000001204 */
[-C--:B------:R-:W-:Y:S02]  /*f730*/  SHF.L.U32 R6, R6, R19.reuse, RZ ;  /* 0x0000001306067219 */ /* 0x080fe400000006ff */
[----:B------:R-:W-:Y:S01]  /*f740*/  SHF.R.U32.HI R5, RZ, R19, R4 ;  /* 0x00000013ff057219 */ /* 0x000fe20000011604 */
[----:B------:R-:W-:Y:S01]  /*f750*/  IMAD.MOV.U32 R4, RZ, RZ, R14 ;  /* 0x000000ffff047224 */ /* 0x000fe200078e000e */
[----:B------:R-:W-:Y:S01]  /*f760*/  LOP3.LUT R26, RZ, R6, RZ, 0x33, !PT ;  /* 0x00000006ff1a7212 */ /* 0x000fe200078e33ff */
[----:B------:R-:W0:Y:S01]  /*f770*/  LDC R23, c[0x0][0x610] ;  /* 0x00018400ff177b82 */ /* 0x000e220000000800 */
[----:B------:R-:W-:Y:S05]  /*f780*/  @!P0 BRA `(.L_x_300) ;  /* 0x0000000000288947 */ /* 0x000fea0003800000 */
        /* <DEDUP_REMOVED lines=10> */
.L_x_300:
[----:B--2---:R-:W-:Y:S01]  /*f830*/  SHF.R.U64 R4, R4, R18, R5 ;  /* 0x0000001204047219 */ /* 0x004fe20000001205 */
[----:B-1----:R-:W-:Y:S01]  /*f840*/  VIADD R7, R16, 0xffffffff ;  /* 0xffffffff10077836 */ /* 0x002fe20000000000 */
[----:B------:R-:W-:Y:S01]  /*f850*/  SHF.L.U32 R24, R24, R19, RZ ;  /* 0x0000001318187219 */ /* 0x000fe200000006ff */
[----:B------:R-:W-:Y:S01]  /*f860*/  @P4 IMAD R0, R11, R12, R2 ;  /* 0x0000000c0b004224 */ /* 0x000fe200078e0202 */
[----:B------:R-:W-:Y:S01]  /*f870*/  LOP3.LUT R3, R17, R26, RZ, 0xc0, !PT ;  /* 0x0000001a11037212 */ /* 0x000fe200078ec0ff */
[----:B------:R-:W-:Y:S01]  /*f880*/  IMAD.MOV R5, RZ, RZ, -R4 ;  /* 0x000000ffff057224 */ /* 0x000fe200078e0a04 */
[----:B------:R-:W-:Y:S01]  /*f890*/  LOP3.LUT R7, R10, R7, RZ, 0xc0, !PT ;  /* 0x000000070a077212 */ /* 0x000fe200078ec0ff */
[----:B------:R-:W-:Y:S02]  /*f8a0*/  IMAD.MOV.U32 R6, RZ, RZ, R15 ;  /* 0x000000ffff067224 */ /* 0x000fe400078e000f */
[----:B------:R-:W-:Y:S02]  /*f8b0*/  IMAD R3, R24, R4, R3 ;  /* 0x0000000418037224 */ /* 0x000fe400078e0203 */
[----:B---3--:R-:W-:-:S02]  /*f8c0*/  IMAD R2, R5, R22, R14 ;  /* 0x0000001605027224 */ /* 0x008fc400078e020e */
[----:B0-----:R-:W-:Y:S02]  /*f8d0*/  IMAD R0, R3, R23, R0 ;  /* 0x0000001703007224 */ /* 0x001fe400078e0200 */
[----:B------:R-:W-:Y:S02]  /*f8e0*/  IMAD R5, R2, R16, R7 ;  /* 0x0000001002057224 */ /* 0x000fe400078e0207 */
[----:B------:R-:W-:-:S03]  /*f8f0*/  IMAD.MOV.U32 R4, RZ, RZ, 0x1 ;  /* 0x00000001ff047424 */ /* 0x000fc600078e00ff */
[----:B------:R-:W-:Y:S02]  /*f900*/  SEL R14, R5, R0, !P4 ;  /* 0x00000000050e7207 */ /* 0x000fe40006000000 */
[----:B------:R-:W-:-:S07]  /*f910*/  SEL R5, R0, R5, !P4 ;  /* 0x0000000500057207 */ /* 0x000fce0006000000 */
.L_x_298:
[----:B------:R-:W-:-:S08]  /*f920*/  NOP ;  /* 0x0000000000007918 */ /* 0x000fd00000000000 */
[----:B0-----:R-:W0:-:S00]  /*f930*/  USETMAXREG.DEALLOC.CTAPOOL 0x28 ;  /* 0x00000028000079c8 */ /* 0x001e0000080e0500 */
[----:B------:R-:W-:-:S13]  /*f940*/  ISETP.NE.AND P0, PT, RZ, UR6, PT ;  /* 0x00000006ff007c0c */ /* 0x000fda000bf05270 */
[----:B------:R-:W-:Y:S05]  /*f950*/  @P0 EXIT ;  /* 0x000000000000094d */ /* 0x000fea0003800000 */
[----:B0-----:R-:W-:Y:S01]  /*f960*/  LOP3.LUT P0, RZ, R4, 0xff, RZ, 0xc0, !PT ;  /* 0x000000ff04ff7812 */ /* 0x001fe2000780c0ff */
[----:B------:R-:W-:Y:S02]  /*f970*/  IMAD.MOV.U32 R12, RZ, RZ, 0x1 ;  /* 0x00000001ff0c7424 */ /* 0x000fe400078e00ff */
[----:B------:R-:W-:-:S10]  /*f980*/  IMAD.MOV.U32 R11, RZ, RZ, RZ ;  /* 0x000000ffff0b7224 */ /* 0x000fd400078e00ff */
[----:B------:R-:W-:Y:S05]  /*f990*/  @!P0 BRA `(.L_x_301) ;  /* 0x0000000c00948947 */ /* 0x000fea0003800000 */
[----:B------:R-:W0:Y:S01]  /*f9a0*/  S2R R8, SR_CgaCtaId ;  /* 0x0000000000087919 */ /* 0x000e220000008800 */
[----:B------:R-:W-:Y:S01]  /*f9b0*/  ULDC UR4, c[0x0][0x28c] ;  /* 0x0000a30000047ab9 */ /* 0x000fe20000000800 */
[----:B------:R-:W-:Y:S01]  /*f9c0*/  ULDC UR5, c[0x0][0x600] ;  /* 0x0001800000057ab9 */ /* 0x000fe20000000800 */
[----:B------:R-:W-:Y:S01]  /*f9d0*/  UIADD3 UR11, UR4, 0xff, URZ ;  /* 0x000000ff040b7890 */ /* 0x000fe2000fffe03f */
[----:B------:R-:W-:Y:S01]  /*f9e0*/  BSSY B0, `(.L_x_301) ;  /* 0x00000e0000007945 */ /* 0x000fe20003800000 */
[----:B------:R-:W-:Y:S01]  /*f9f0*/  ULDC UR6, c[0x0][0x658] ;  /* 0x0001960000067ab9 */ /* 0x000fe20000000800 */
[----:B------:R-:W-:Y:S01]  /*fa00*/  UMOV UR9, 0xffffffff ;  /* 0xffffffff00097882 */ /* 0x000fe20000000000 */
[----:B------:R-:W-:Y:S01]  /*fa10*/  UMOV UR12, 0x1 ;  /* 0x00000001000c7882 */ /* 0x000fe20000000000 */
[----:B------:R-:W-:Y:S01]  /*fa20*/  UIADD3 UR4, UR5, -0x1, URZ ;  /* 0xffffffff05047890 */ /* 0x000fe2000fffe03f */
[----:B------:R-:W-:Y:S01]  /*fa30*/  IMAD.MOV.U32 R10, RZ, RZ, 0x1 ;  /* 0x00000001ff0a7424 */ /* 0x000fe200078e00ff */
[----:B------:R-:W-:Y:S01]  /*fa40*/  USHF.L.U32 UR10, UR9, UR6, URZ ;  /* 0x00000006090a7299 */ /* 0x000fe2000800063f */
[----:B------:R-:W-:Y:S01]  /*fa50*/  IMAD.MOV.U32 R12, RZ, RZ, 0x1 ;  /* 0x00000001ff0c7424 */ /* 0x000fe200078e00ff */
[----:B------:R-:W-:Y:S01]  /*fa60*/  USHF.L.U32 UR5, UR12, UR6, URZ ;  /* 0x000000060c057299 */ /* 0x000fe2000800063f */
[----:B------:R-:W-:Y:S01]  /*fa70*/  IMAD.MOV.U32 R11, RZ, RZ, RZ ;  /* 0x000000ffff0b7224 */ /* 0x000fe200078e00ff */
[----:B------:R-:W-:Y:S01]  /*fa80*/  USHF.R.S32.HI UR12, URZ, 0x1f, UR11 ;  /* 0x0000001f3f0c7899 */ /* 0x000fe2000801140b */
[----:B------:R-:W-:Y:S01]  /*fa90*/  ULDC UR8, c[0x0][0xc] ;  /* 0x0000030000087ab9 */ /* 0x000fe20000000800 */
[----:B------:R-:W-:-:S02]  /*faa0*/  ULDC UR9, c[0x0][0x10] ;  /* 0x0000040000097ab9 */ /* 0x000fc40000000800 */
[----:B------:R-:W-:Y:S02]  /*fab0*/  ULEA.HI UR12, UR12, UR11, URZ, 0x8 ;  /* 0x0000000b0c0c7291 */ /* 0x000fe4000f8f403f */
[----:B------:R-:W-:Y:S02]  /*fac0*/  UIMAD.WIDE.U32 UR8, UR8, UR9, URZ ;  /* 0x00000009080872a5 */ /* 0x000fe4000f8e003f */
[----:B------:R-:W-:Y:S02]  /*fad0*/  ULOP3.LUT UR6, URZ, UR10, URZ, 0x33, !UPT ;  /* 0x0000000a3f067292 */ /* 0x000fe4000f8e333f */
[----:B------:R-:W-:Y:S01]  /*fae0*/  USHF.R.S32.HI UR13, URZ, 0x8, UR12 ;  /* 0x000000083f0d7899 */ /* 0x000fe2000801140c */
[----:B------:R-:W-:Y:S01]  /*faf0*/  ULDC UR10, c[0x0][0x14] ;  /* 0x00000500000a7ab9 */ /* 0x000fe20000000800 */
[----:B------:R-:W-:Y:S02]  /*fb00*/  ULOP3.LUT UR15, UR7, 0x2, URZ, 0xfc, !UPT ;  /* 0x00000002070f7892 */ /* 0x000fe4000f8efc3f */
[----:B------:R-:W-:-:S02]  /*fb10*/  UIMAD.WIDE.U32 UR38, UR8, UR10, URZ ;  /* 0x0000000a082672a5 */ /* 0x000fc4000f8e003f */
[----:B------:R-:W-:Y:S01]  /*fb20*/  UIMAD UR14, UR9, UR10, URZ ;  /* 0x0000000a090e72a4 */ /* 0x000fe2000f8e023f */
[C---:B0-----:R-:W-:Y:S01]  /*fb30*/  IMAD.SHL.U32 R9, R8.reuse, 0x40, RZ ;  /* 0x0000004008097824 */ /* 0x041fe200078e00ff */
[----:B------:R-:W-:Y:S01]  /*fb40*/  UIADD3 UR21, UR13, 0x1, URZ ;  /* 0x000000010d157890 */ /* 0x000fe2000fffe03f */
[----:B------:R-:W-:Y:S01]  /*fb50*/  IMAD.SHL.U32 R8, R8, 0x2000, RZ ;  /* 0x0000200008087824 */ /* 0x000fe200078e00ff */
[----:B------:R-:W-:Y:S02]  /*fb60*/  UIADD3 UR14, UR39, UR14, URZ ;  /* 0x0000000e270e7290 */ /* 0x000fe4000fffe03f */
[----:B------:R-:W-:Y:S01]  /*fb70*/  LOP3.LUT R9, R9, 0x40, RZ, 0xc0, !PT ;  /* 0x0000004009097812 */ /* 0x000fe200078ec0ff */
[----:B------:R-:W-:Y:S01]  /*fb80*/  ULDC.64 UR40, c[0x0][0x198] ;  /* 0x0000660000287ab9 */ /* 0x000fe20000000a00 */
[----:B------:R-:W-:-:S08]  /*fb90*/  LOP3.LUT R8, R8, 0x2000, RZ, 0xc0, !PT ;  /* 0x0000200008087812 */ /* 0x000fd000078ec0ff */
.L_x_312:
[----:B------:R-:W-:-:S03]  /*fba0*/  UMOV UR8, 0xffffffff ;  /* 0xffffffff00087882 */ /* 0x000fc60000000000 */
[----:B------:R-:W-:Y:S05]  /*fbb0*/  BRA.DIV UR8, `(.L_x_302) ;  /* 0x0000000e08c07947 */ /* 0x000fea000b800000 */
[----:B------:R-:W-:-:S13]  /*fbc0*/  ELECT P0, URZ, PT ;  /* 0x00000000003f782f */ /* 0x000fda0003800000 */
.L_x_321:
[----:B------:R-:W0:Y:S01]  /*fbd0*/  LDC R0, c[0x0][0x28c] ;  /* 0x0000a300ff007b82 */ /* 0x000e220000000800 */
[----:B------:R-:W-:Y:S01]  /*fbe0*/  BSSY B1, `(.L_x_303) ;  /* 0x0000046000017945 */ /* 0x000fe20003800000 */
[----:B0-----:R-:W-:-:S13]  /*fbf0*/  ISETP.LT.OR P0, PT, R0, 0x1, !P0 ;  /* 0x000000010000780c */ /* 0x001fda0004701670 */
[----:B------:R-:W-:Y:S05]  /*fc00*/  @P0 BRA `(.L_x_304) ;  /* 0x00000004000c0947 */ /* 0x000fea0003800000 */
[----:B------:R-:W-:Y:S02]  /*fc10*/  IMAD.SHL.U32 R7, R5, 0x100, RZ ;  /* 0x0000010005077824 */ /* 0x000fe400078e00ff */
[----:B------:R-:W-:Y:S02]  /*fc20*/  IMAD R14, R14, 0x80, R9 ;  /* 0x000000800e0e7824 */ /* 0x000fe400078e0209 */
[----:B------:R-:W-:Y:S02]  /*fc30*/  IMAD.MOV.U32 R13, RZ, RZ, RZ ;  /* 0x000000ffff0d7224 */ /* 0x000fe400078e00ff */
[----:B------:R-:W-:Y:S02]  /*fc40*/  IMAD.U32 R15, RZ, RZ, UR21 ;  /* 0x00000015ff0f7e24 */ /* 0x000fe4000f8e00ff */
[----:B------:R-:W-:Y:S02]  /*fc50*/  IMAD.MOV.U32 R0, RZ, RZ, R12 ;  /* 0x000000ffff007224 */ /* 0x000fe400078e000c */
[----:B------:R-:W-:-:S07]  /*fc60*/  IMAD.MOV.U32 R3, RZ, RZ, R11 ;  /* 0x000000ffff037224 */ /* 0x000fce00078e000b */
.L_x_307:
[----:B------:R-:W0:Y:S01]  /*fc70*/  S2R R5, SR_CgaCtaId ;  /* 0x0000000000057919 */ /* 0x000e220000008800 */
[----:B------:R-:W-:Y:S01]  /*fc80*/  MOV R2, 0x400 ;  /* 0x0000040000027802 */ /* 0x000fe20000000f00 */
[----:B------:R-:W1:Y:S03]  /*fc90*/  S2R R4, SR_TID.X ;  /* 0x0000000000047919 */ /* 0x000e660000002100 */
[----:B0-----:R-:W-:Y:S02]  /*fca0*/  LEA R16, R5, R2, 0x18 ;  /* 0x0000000205107211 */ /* 0x001fe400078ec0ff */
[----:B------:R-:W-:Y:S02]  /*fcb0*/  SHF.L.U32 R2, R0, 0x1f, RZ ;  /* 0x0000001f00027819 */ /* 0x000fe400000006ff */
[----:B-1----:R-:W-:Y:S01]  /*fcc0*/  LOP3.LUT P1, RZ, R4, 0x7f, RZ, 0xc0, !PT ;  /* 0x0000007f04ff7812 */ /* 0x002fe2000782c0ff */
[----:B------:R-:W-:-:S04]  /*fcd0*/  IMAD R5, R3, 0x8, R16 ;  /* 0x0000000803057824 */ /* 0x000fc800078e0210 */
[----:B------:R-:W0:Y:S08]  /*fce0*/  SYNCS.PHASECHK.TRANS64.TRYWAIT P0, [R5+URZ+0x10], R2 ;  /* 0x00001002050075a7 */ /* 0x000e30000800017f */
[----:B------:R-:W1:Y:S01]  /*fcf0*/  @!P1 LDC R4, c[0x0][0x500] ;  /* 0x00014000ff049b82 */ /* 0x000e620000000800 */
[----:B0-----:R-:W-:Y:S05]  /*fd00*/  @!P0 BRA `(.L_x_305) ;  /* 0x0000000c008c8947 */ /* 0x001fea0003800000 */
.L_x_322:
[----:B------:R-:W-:Y:S01]  /*fd10*/  UPRMT UR8, UR15, 0x9910, URZ ;  /* 0x000099100f087896 */ /* 0x000fe2000800003f */
[----:B-1----:R1:W-:Y:S03]  /*fd20*/  @!P1 SYNCS.ARRIVE.TRANS64 RZ, [R5+URZ], R4 ;  /* 0x0000000405ff99a7 */ /* 0x0023e6000800003f */
[----:B------:R-:W-:-:S06]  /*fd30*/  UISETP.NE.AND UP0, UPT, UR8, 0x2, UPT ;  /* 0x000000020800788c */ /* 0x000fcc000bf05270 */
[----:B------:R-:W-:-:S13]  /*fd40*/  PLOP3.LUT P0, PT, PT, PT, UP0, 0x80, 0x0 ;  /* 0x000000000000781c */ /* 0x000fda0003f0f008 */
[----:B-1----:R-:W-:Y:S05]  /*fd50*/  @P0 BRA `(.L_x_306) ;  /* 0x0000000000040947 */ /* 0x002fea0003800000 */
[----:B------:R-:W-:Y:S01]  /*fd60*/  BPT.TRAP 0x1 ;  /* 0x000000040000795c */ /* 0x000fe20000300000 */
.L_x_306:
[----:B0-----:R-:W-:Y:S01]  /*fd70*/  IMAD R2, R3, 0x10000, R16 ;  /* 0x0001000003027824 */ /* 0x001fe200078e0210 */
[----:B------:R-:W-:Y:S01]  /*fd80*/  R2UR UR34, R13 ;  /* 0x000000000d2272ca */ /* 0x000fe200000e0000 */
[----:B------:R-:W-:Y:S01]  /*fd90*/  VIADD R15, R15, 0xffffffff ;  /* 0xffffffff0f0f7836 */ /* 0x000fe20000000000 */
[----:B------:R-:W-:Y:S01]  /*fda0*/  R2UR UR33, R5 ;  /* 0x00000000052172ca */ /* 0x000fe200000e0000 */
[----:B------:R-:W-:Y:S01]  /*fdb0*/  UIADD3 UR22, UP0, UR40, 0xf0, URZ ;  /* 0x000000f028167890 */ /* 0x000fe2000ff1e03f */
[----:B------:R-:W-:Y:S01]  /*fdc0*/  R2UR UR24, R2 ;  /* 0x00000000021872ca */ /* 0x000fe200000e0000 */
[----:B------:R-:W-:Y:S01]  /*fdd0*/  IMAD R2, R3, 0x8000, R8 ;  /* 0x0000800003027824 */ /* 0x000fe200078e0208 */
[----:B------:R-:W-:Y:S01]  /*fde0*/  R2UR UR36, R6 ;  /* 0x00000000062472ca */ /* 0x000fe200000e0000 */
[----:B------:R-:W-:Y:S01]  /*fdf0*/  UIADD3 UR42, UP1, UR40, 0x1f0, URZ ;  /* 0x000001f0282a7890 */ /* 0x000fe2000ff3e03f */
[----:B------:R-:W-:Y:S01]  /*fe00*/  R2UR UR35, R7 ;  /* 0x00000000072372ca */ /* 0x000fe200000e0000 */
[----:B------:R-:W-:Y:S01]  /*fe10*/  IMAD.IADD R2, R16, 0x1, R2 ;  /* 0x0000000110027824 */ /* 0x000fe200078e0202 */
[----:B------:R-:W-:Y:S01]  /*fe20*/  R2UR UR19, R14 ;  /* 0x000000000e1372ca */ /* 0x000fe200000e0000 */
[----:B------:R-:W-:Y:S01]  /*fe30*/  UIADD3.X UR23, URZ, UR41, URZ, UP0, !UPT ;  /* 0x000000293f177290 */ /* 0x000fe200087fe43f */
[----:B------:R-:W-:Y:S01]  /*fe40*/  ISETP.GT.AND P1, PT, R15, 0x1, PT ;  /* 0x000000010f00780c */ /* 0x000fe20003f24270 */
[----:B------:R-:W-:Y:S01]  /*fe50*/  UIADD3 UR26, UR34, 0x80, URZ ;  /* 0x00000080221a7890 */ /* 0x000fe2000fffe03f */
[----:B------:R-:W-:Y:S01]  /*fe60*/  R2UR UR8, R2 ;  /* 0x00000000020872ca */ /* 0x000fe200000e0000 */
[----:B------:R-:W-:Y:S01]  /*fe70*/  UIADD3.X UR43, URZ, UR41, URZ, UP1, !UPT ;  /* 0x000000293f2b7290 */ /* 0x000fe20008ffe43f */
[----:B------:R-:W-:Y:S01]  /*fe80*/  VIADD R3, R3, 0x1 ;  /* 0x0000000103037836 */ /* 0x000fe20000000000 */
[----:B------:R-:W-:Y:S01]  /*fe90*/  UIADD3 UR32, UR24, 0x100, URZ ;  /* 0x0000010018207890 */ /* 0x000fe2000fffe03f */
[----:B------:R-:W-:Y:S01]  /*fea0*/  VIADD R13, R13, 0x100 ;  /* 0x000001000d0d7836 */ /* 0x000fe20000000000 */
[----:B------:R-:W-:Y:S01]  /*feb0*/  UIADD3 UR24, UR24, 0x8100, URZ ;  /* 0x0000810018187890 */ /* 0x000fe2000fffe03f */
[----:B------:R-:W-:Y:S01]  /*fec0*/  UMOV UR30, 0x0 ;  /* 0x00000000001e7882 */ /* 0x000fe20000000000 */
[----:B------:R-:W-:Y:S01]  /*fed0*/  UMOV UR31, 0x10000000 ;  /* 0x10000000001f7882 */ /* 0x000fe20000000000 */
[----:B------:R-:W-:Y:S01]  /*fee0*/  ISETP.NE.AND P0, PT, R3, 0x2, PT ;  /* 0x000000020300780c */ /* 0x000fe20003f05270 */
[----:B------:R-:W-:Y:S01]  /*fef0*/  UMOV UR25, UR33 ;  /* 0x0000002100197c82 */ /* 0x000fe20008000000 */
[----:B------:R-:W-:Y:S01]  /*ff00*/  UMOV UR28, UR36 ;  /* 0x00000024001c7c82 */ /* 0x000fe20008000000 */
[----:B------:R-:W-:-:S02]  /*ff10*/  UMOV UR27, UR35 ;  /* 0x00000023001b7c82 */ /* 0x000fc40008000000 */
[----:B------:R-:W-:Y:S01]  /*ff20*/  UIADD3 UR16, UR8, 0x20100, URZ ;  /* 0x0002010008107890 */ /* 0x000fe2000fffe03f */
[----:B------:R0:W-:Y:S01]  /*ff30*/  UTMALDG.3D [UR32], [UR22], desc[UR30] ;  /* 0x00001e20160075b4 */ /* 0x0001e20008011000 */
[----:B------:R-:W-:Y:S01]  /*ff40*/  UIADD3 UR8, UR8, 0x24100, URZ ;  /* 0x0002410008087890 */ /* 0x000fe2000fffe03f */
[----:B------:R-:W-:Y:S01]  /*ff50*/  SEL R5, RZ, 0x1, P0 ;  /* 0x00000001ff057807 */ /* 0x000fe20000000000 */
[----:B------:R-:W-:Y:S01]  /*ff60*/  UMOV UR29, 0x30000 ;  /* 0x00030000001d7882 */ /* 0x000fe20000000000 */
[----:B------:R-:W-:Y:S01]  /*ff70*/  UMOV UR17, UR33 ;  /* 0x0000002100117c82 */ /* 0x000fe20008000000 */
[----:B------:R-:W-:Y:S01]  /*ff80*/  UMOV UR18, UR34 ;  /* 0x0000002200127c82 */ /* 0x000fe20008000000 */
[----:B------:R-:W-:Y:S01]  /*ff90*/  UMOV UR20, UR36 ;  /* 0x0000002400147c82 */ /* 0x000fe20008000000 */
[----:B------:R-:W-:Y:S01]  /*ffa0*/  UMOV UR9, UR33 ;  /* 0x0000002100097c82 */ /* 0x000fe20008000000 */
[----:B------:R-:W-:Y:S01]  /*ffb0*/  UMOV UR11, UR19 ;  /* 0x00000013000b7c82 */ /* 0x000fe20008000000 */
[----:B------:R-:W-:Y:S01]  /*ffc0*/  UMOV UR12, UR36 ;  /* 0x00000024000c7c82 */ /* 0x000fe20008000000 */
[----:B------:R0:W-:Y:S01]  /*ffd0*/  UTMALDG.3D [UR24], [UR22], desc[UR30] ;  /* 0x00001e18160075b4 */ /* 0x0001e20008011000 */
[----:B------:R-:W-:Y:S01]  /*ffe0*/  UMOV UR10, UR26 ;  /* 0x0000001a000a7c82 */ /* 0x000fe20008000000 */
[----:B------:R-:W-:-:S02]  /*fff0*/  LOP3.LUT R0, R0, R5, RZ, 0x3c, !PT ;  /* 0x0000000500007212 */ /* 0x000fc400078e3cff */
[----:B------:R-:W-:Y:S01]  /*10000*/  SEL R3, R3, RZ, P0 ;  /* 0x000000ff03037207 */ /* 0x000fe20000000000 */
[----:B------:R0:W-:Y:S01]  /*10010*/  UTMALDG.3D.MULTICAST [UR16], [UR42], UR29, desc[UR30] ;  /* 0x00001e102a0073b4 */ /* 0x0001e2000801181d */
[----:B------:R0:W-:Y:S02]  /*10020*/  UTMALDG.3D.MULTICAST [UR8], [UR42], UR29, desc[UR30] ;  /* 0x00001e082a0073b4 */ /* 0x0001e4000801181d */
[----:B0-----:R-:W-:Y:S05]  /*10030*/  @P1 BRA `(.L_x_307) ;  /* 0xfffffffc000c1947 */ /* 0x001fea000383ffff */
.L_x_304:
[----:B------:R-:W-:Y:S05]  /*10040*/  BSYNC B1 ;  /* 0x0000000000017941 */ /* 0x000fea0003800000 */
.L_x_303:
[----:B------:R-:W2:Y:S01]  /*10050*/  LDL.LU R17, [R1+0x78] ;  /* 0x0000780001117983 */ /* 0x000ea20000300800 */
[----:B------:R-:W-:Y:S01]  /*10060*/  LOP3.LUT P2, RZ, R10, 0xff, RZ, 0xc0, !PT ;  /* 0x000000ff0aff7812 */ /* 0x000fe2000784c0ff */
[----:B------:R-:W-:Y:S01]  /*10070*/  VIADD R11, R11, UR13 ;  /* 0x0000000d0b0b7c36 */ /* 0x000fe20008000000 */
[----:B------:R-:W-:Y:S01]  /*10080*/  ULDC.64 UR8, c[0x0][0x650] ;  /* 0x0001940000087ab9 */ /* 0x000fe20000000a00 */
[----:B------:R-:W3:Y:S01]  /*10090*/  LDL.LU R16, [R1+0x7c] ;  /* 0x00007c0001107983 */ /* 0x000ee20000300800 */
[----:B------:R-:W-:Y:S01]  /*100a0*/  IMAD.U32 R4, RZ, RZ, UR13 ;  /* 0x0000000dff047e24 */ /* 0x000fe2000f8e00ff */
[----:B------:R-:W-:Y:S01]  /*100b0*/  BSSY B1, `(.L_x_308) ;  /* 0x0000070000017945 */ /* 0x000fe20003800000 */
[----:B------:R-:W-:Y:S01]  /*100c0*/  ISETP.GT.U32.AND P0, PT, R11, 0x1, PT ;  /* 0x000000010b00780c */ /* 0x000fe20003f04070 */
[----:B------:R-:W-:Y:S01]  /*100d0*/  IMAD.MOV.U32 R5, RZ, RZ, -0x1 ;  /* 0xffffffffff057424 */ /* 0x000fe200078e00ff */
[----:B------:R-:W-:Y:S01]  /*100e0*/  SHF.R.U32.HI R0, RZ, 0x1, R11 ;  /* 0x00000001ff007819 */ /* 0x000fe2000001160b */
[----:B------:R-:W-:Y:S01]  /*100f0*/  IMAD.MOV.U32 R14, RZ, RZ, -0x1 ;  /* 0xffffffffff0e7424 */ /* 0x000fe200078e00ff */
[----:B------:R-:W-:Y:S01]  /*10100*/  ISETP.LT.U32.AND P0, PT, R4, 0x2, P0 ;  /* 0x000000020400780c */ /* 0x000fe20000701070 */
[----:B------:R-:W-:Y:S01]  /*10110*/  IMAD.MOV.U32 R6, RZ, RZ, -0x1 ;  /* 0xffffffffff067424 */ /* 0x000fe200078e00ff */
[----:B------:R-:W-:Y:S01]  /*10120*/  LOP3.LUT R0, R0, 0x1, RZ, 0xc0, !PT ;  /* 0x0000000100007812 */ /* 0x000fe200078ec0ff */
[----:B------:R-:W0:Y:S01]  /*10130*/  @P2 S2R R3, SR_CgaCtaId ;  /* 0x0000000000032919 */ /* 0x000e220000008800 */
[----:B------:R-:W-:-:S02]  /*10140*/  @P2 MOV R2, 0x400 ;  /* 0x0000040000022802 */ /* 0x000fc40000000f00 */
[----:B------:R-:W-:Y:S01]  /*10150*/  ISETP.NE.U32.AND P1, PT, R0, 0x1, PT ;  /* 0x000000010000780c */ /* 0x000fe20003f25070 */
[----:B------:R-:W-:Y:S01]  /*10160*/  IMAD.U32 R0, RZ, RZ, UR13 ;  /* 0x0000000dff007e24 */ /* 0x000fe2000f8e00ff */
[----:B------:R-:W-:Y:S02]  /*10170*/  LOP3.LUT R11, R11, 0x1, RZ, 0xc0, !PT ;  /* 0x000000010b0b7812 */ /* 0x000fe400078ec0ff */
[----:B------:R-:W-:Y:S02]  /*10180*/  PRMT R10, RZ, 0x7610, R10 ;  /* 0x00007610ff0a7816 */ /* 0x000fe4000000000a */
[----:B------:R-:W-:-:S04]  /*10190*/  ISETP.GT.U32.AND P1, PT, R0, 0x1, !P1 ;  /* 0x000000010000780c */ /* 0x000fc80004f24070 */
[----:B------:R-:W-:Y:S02]  /*101a0*/  SEL R0, RZ, 0x1, !P1 ;  /* 0x00000001ff007807 */ /* 0x000fe40004800000 */
[----:B0-----:R-:W-:Y:S02]  /*101b0*/  @P2 LEA R2, R3, R2, 0x18 ;  /* 0x0000000203022211 */ /* 0x001fe400078ec0ff */
[----:B------:R-:W-:Y:S02]  /*101c0*/  SEL R3, RZ, 0x1, !P0 ;  /* 0x00000001ff037807 */ /* 0x000fe40004000000 */
[----:B------:R0:W-:Y:S02]  /*101d0*/  @P2 SYNCS.ARRIVE.TRANS64.A1T0 RZ, [R2+URZ+0x38], RZ ;  /* 0x000038ff02ff29a7 */ /* 0x0001e4000810003f */
[----:B------:R-:W-:Y:S02]  /*101e0*/  LOP3.LUT R12, R0, R12, R3, 0x96, !PT ;  /* 0x0000000c000c7212 */ /* 0x000fe400078e9603 */
[----:B------:R-:W-:-:S02]  /*101f0*/  PRMT R0, RZ, 0x7610, R0 ;  /* 0x00007610ff007816 */ /* 0x000fc40000000000 */
[----:B---3--:R-:W-:-:S04]  /*10200*/  IADD3 R16, P2, R16, UR38, RZ ;  /* 0x0000002610107c10 */ /* 0x008fc8000ff5e0ff */
[----:B--2---:R-:W-:Y:S01]  /*10210*/  IADD3.X R17, R17, UR14, RZ, P2, !PT ;  /* 0x0000000e11117c10 */ /* 0x004fe200097fe4ff */
[----:B------:R0:W-:Y:S01]  /*10220*/  STL [R1+0x7c], R16 ;  /* 0x00007c1001007387 */ /* 0x0001e20000100800 */
[----:B------:R-:W-:-:S03]  /*10230*/  ISETP.GE.U32.AND P2, PT, R16, UR8, PT ;  /* 0x0000000810007c0c */ /* 0x000fc6000bf46070 */
[----:B------:R0:W-:Y:S01]  /*10240*/  STL [R1+0x78], R17 ;  /* 0x0000781101007387 */ /* 0x0001e20000100800 */
[----:B------:R-:W-:-:S13]  /*10250*/  ISETP.GE.U32.AND.EX P0, PT, R17, UR9, PT, P2 ;  /* 0x0000000911007c0c */ /* 0x000fda000bf06120 */
[----:B0-----:R-:W-:Y:S05]  /*10260*/  @P0 BRA `(.L_x_309) ;  /* 0x0000000400500947 */ /* 0x001fea0003800000 */
[----:B------:R-:W-:Y:S01]  /*10270*/  ULDC.64 UR8, c[0x0][0x628] ;  /* 0x00018a0000087ab9 */ /* 0x000fe20000000a00 */
[----:B------:R-:W0:Y:S01]  /*10280*/  S2R R13, SR_CTAID.X ;  /* 0x00000000000d7919 */ /* 0x000e220000002500 */
[----:B------:R-:W-:Y:S01]  /*10290*/  ISETP.NE.U32.AND P0, PT, RZ, UR8, PT ;  /* 0x00000008ff007c0c */ /* 0x000fe2000bf05070 */
[----:B------:R-:W-:Y:S01]  /*102a0*/  ULDC UR11, c[0x0][0x630] ;  /* 0x00018c00000b7ab9 */ /* 0x000fe20000000800 */
[----:B------:R-:W-:Y:S01]  /*102b0*/  IMAD.MOV.U32 R2, RZ, RZ, R16 ;  /* 0x000000ffff027224 */ /* 0x000fe200078e0010 */
[----:B------:R-:W1:Y:S01]  /*102c0*/  S2R R0, SR_CTAID.Y ;  /* 0x0000000000007919 */ /* 0x000e620000002600 */
[----:B------:R-:W-:Y:S01]  /*102d0*/  ISETP.NE.AND.EX P0, PT, RZ, UR9, PT, P0 ;  /* 0x00000009ff007c0c */ /* 0x000fe2000bf05300 */
[----:B------:R-:W-:-:S12]  /*102e0*/  IMAD.MOV.U32 R3, RZ, RZ, R17 ;  /* 0x000000ffff037224 */ /* 0x000fd800078e0011 */
[----:B------:R-:W-:Y:S05]  /*102f0*/  @!P0 BRA `(.L_x_310) ;  /* 0x0000000000288947 */ /* 0x000fea0003800000 */
[----:B------:R-:W-:Y:S02]  /*10300*/  ULDC UR10, c[0x0][0x634] ;  /* 0x00018d00000a7ab9 */ /* 0x000fe40000000800 */
[----:B------:R-:W-:-:S05]  /*10310*/  IADD3 R7, P0, R16, UR10, RZ ;  /* 0x0000000a10077c10 */ /* 0x000fca000ff1e0ff */
[----:B------:R-:W-:-:S04]  /*10320*/  IMAD.X R15, RZ, RZ, R17, P0 ;  /* 0x000000ffff0f7224 */ /* 0x000fc800000e0611 */
[----:B------:R-:W-:-:S04]  /*10330*/  IMAD.WIDE.U32 R4, R15, UR8, RZ ;  /* 0x000000080f047c25 */ /* 0x000fc8000f8e00ff */
[----:B------:R-:W-:-:S04]  /*10340*/  IMAD.WIDE.U32 R4, P0, R7, UR9, R4 ;  /* 0x0000000907047c25 */ /* 0x000fc8000f800004 */
[----:B------:R-:W-:-:S04]  /*10350*/  IMAD.WIDE.U32 R6, R7, UR8, RZ ;  /* 0x0000000807067c25 */ /* 0x000fc8000f8e00ff */
[----:B------:R-:W-:Y:S01]  /*10360*/  IMAD.X R3, RZ, RZ, RZ, P0 ;  /* 0x000000ffff037224 */ /* 0x000fe200000e06ff */
[----:B------:R-:W-:Y:S01]  /*10370*/  IADD3 RZ, P0, R7, R4, RZ ;  /* 0x0000000407ff7210 */ /* 0x000fe20007f1e0ff */
[----:B------:R-:W-:-:S04]  /*10380*/  IMAD.MOV.U32 R2, RZ, RZ, R5 ;  /* 0x000000ffff027224 */ /* 0x000fc800078e0005 */
[----:B------:R-:W-:-:S08]  /*10390*/  IMAD.WIDE.U32.X R2, R15, UR9, R2, P0 ;  /* 0x000000090f027c25 */ /* 0x000fd000080e0402 */
.L_x_310:
[--C-:B------:R-:W-:Y:S01]  /*103a0*/  SHF.R.U64 R6, R2, UR11, R3.reuse ;  /* 0x0000000b02067c19 */ /* 0x100fe20008001203 */
[----:B------:R-:W-:Y:S01]  /*103b0*/  ULDC.64 UR8, c[0x0][0x620] ;  /* 0x0001880000087ab9 */ /* 0x000fe20000000a00 */
[----:B------:R-:W-:Y:S01]  /*103c0*/  SHF.R.U32.HI R2, RZ, UR11, R3 ;  /* 0x0000000bff027c19 */ /* 0x000fe20008011603 */
[----:B------:R-:W-:Y:S01]  /*103d0*/  IMAD.MOV.U32 R3, RZ, RZ, R17 ;  /* 0x000000ffff037224 */ /* 0x000fe200078e0011 */
[----:B------:R-:W-:Y:S01]  /*103e0*/  IADD3 R5, P0, RZ, -R6, RZ ;  /* 0x80000006ff057210 */ /* 0x000fe20007f1e0ff */
[----:B------:R-:W2:Y:S01]  /*103f0*/  LDC R18, c[0x0][0x144] ;  /* 0x00005100ff127b82 */ /* 0x000ea20000000800 */
[----:B0-----:R-:W-:Y:S01]  /*10400*/  I2FP.F32.U32 R7, R13 ;  /* 0x0000000d00077245 */ /* 0x001fe20000201000 */
[----:B------:R-:W-:Y:S01]  /*10410*/  ULDC.64 UR16, c[0x0][0x640] ;  /* 0x0001900000107ab9 */ /* 0x000fe20000000a00 */
[----:B------:R-:W-:Y:S01]  /*10420*/  ULDC UR10, c[0x0][0x608] ;  /* 0x00018200000a7ab9 */ /* 0x000fe20000000800 */
[----:B------:R-:W-:Y:S01]  /*10430*/  IMAD.X R2, RZ, RZ, ~R2, P0 ;  /* 0x000000ffff027224 */ /* 0x000fe200000e0e02 */
[----:B------:R-:W-:-:S03]  /*10440*/  ISETP.NE.U32.AND P0, PT, RZ, UR16, PT ;  /* 0x00000010ff007c0c */ /* 0x000fc6000bf05070 */
[----:B------:R-:W-:Y:S01]  /*10450*/  IMAD R4, R2, UR8, RZ ;  /* 0x0000000802047c24 */ /* 0x000fe2000f8e02ff */
[----:B------:R-:W0:Y:S01]  /*10460*/  LDC R15, c[0x0][0x148] ;  /* 0x00005200ff0f7b82 */ /* 0x000e220000000800 */
[----:B------:R-:W-:Y:S01]  /*10470*/  IMAD.MOV.U32 R2, RZ, RZ, R16 ;  /* 0x000000ffff027224 */ /* 0x000fe200078e0010 */
[----:B------:R-:W-:-:S03]  /*10480*/  ISETP.NE.AND.EX P0, PT, RZ, UR17, PT, P0 ;  /* 0x00000011ff007c0c */ /* 0x000fc6000bf05300 */
[----:B------:R-:W-:Y:S01]  /*10490*/  IMAD.WIDE.U32 R2, R5, UR8, R2 ;  /* 0x0000000805027c25 */ /* 0x000fe2000f8e0002 */
[----:B------:R-:W-:-:S03]  /*104a0*/  ULDC UR8, c[0x0][0x150] ;  /* 0x0000540000087ab9 */ /* 0x000fc60000000800 */
[----:B------:R-:W-:Y:S02]  /*104b0*/  IMAD R5, R5, UR9, R4 ;  /* 0x0000000905057c24 */ /* 0x000fe4000f8e0204 */
[----:B------:R-:W-:Y:S01]  /*104c0*/  FMUL R4, R7, UR8 ;  /* 0x0000000807047c20 */ /* 0x000fe20008400000 */
[----:B------:R-:W-:Y:S01]  /*104d0*/  ULDC UR8, c[0x0][0x618] ;  /* 0x0001860000087ab9 */ /* 0x000fe20000000800 */
[----:B------:R-:W-:Y:S01]  /*104e0*/  ULDC UR9, c[0x0][0x154] ;  /* 0x0000550000097ab9 */ /* 0x000fe20000000800 */
[----:B------:R-:W-:-:S03]  /*104f0*/  IMAD.IADD R3, R3, 0x1, R5 ;  /* 0x0000000103037824 */ /* 0x000fc600078e0205 */
[----:B------:R-:W3:Y:S02]  /*10500*/  F2I.U32.TRUNC.NTZ R4, R4 ;  /* 0x0000000400047305 */ /* 0x000ee4000020f000 */
[----:B------:R-:W-:Y:S02]  /*10510*/  SHF.R.U64 R7, R2, UR8, R3 ;  /* 0x0000000802077c19 */ /* 0x000fe40008001203 */
[----:B-1----:R-:W-:-:S05]  /*10520*/  I2FP.F32.U32 R2, R0 ;  /* 0x0000000000027245 */ /* 0x002fca0000201000 */
[----:B------:R-:W-:Y:S01]  /*10530*/  FMUL R5, R2, UR9 ;  /* 0x0000000902057c20 */ /* 0x000fe20008400000 */
[----:B------:R-:W-:Y:S01]  /*10540*/  SHF.R.U32.HI R2, RZ, UR8, R3 ;  /* 0x00000008ff027c19 */ /* 0x000fe20008011603 */
[----:B------:R-:W-:Y:S02]  /*10550*/  ULDC UR8, c[0x0][0x658] ;  /* 0x0001960000087ab9 */ /* 0x000fe40000000800 */
[----:B------:R1:W4:Y:S01]  /*10560*/  F2I.U32.TRUNC.NTZ R19, R5 ;  /* 0x0000000500137305 */ /* 0x000322000020f000 */
[----:B------:R-:W-:Y:S01]  /*10570*/  SHF.R.U64 R16, R7, UR10, R2 ;  /* 0x0000000a07107c19 */ /* 0x000fe20008001202 */
[----:B---3--:R-:W-:Y:S01]  /*10580*/  IMAD.MOV R4, RZ, RZ, -R4 ;  /* 0x000000ffff047224 */ /* 0x008fe200078e0a04 */
[----:B------:R-:W-:-:S03]  /*10590*/  SHF.R.U32.HI R3, RZ, UR10, R2 ;  /* 0x0000000aff037c19 */ /* 0x000fc60008011602 */
[----:B--2---:R-:W-:Y:S01]  /*105a0*/  IMAD R13, R18, R4, R13 ;  /* 0x00000004120d7224 */ /* 0x004fe200078e020d */
[--C-:B------:R-:W-:Y:S02]  /*105b0*/  SHF.R.U64 R14, R16, UR8, R3.reuse ;  /* 0x00000008100e7c19 */ /* 0x100fe40008001203 */
[----:B------:R-:W-:-:S03]  /*105c0*/  SHF.R.U32.HI R17, RZ, UR8, R3 ;  /* 0x00000008ff117c19 */ /* 0x000fc60008011603 */
[----:B------:R-:W-:Y:S02]  /*105d0*/  IMAD.MOV.U32 R2, RZ, RZ, R14 ;  /* 0x000000ffff027224 */ /* 0x000fe400078e000e */
[----:B------:R-:W-:Y:S01]  /*105e0*/  IMAD.MOV.U32 R3, RZ, RZ, R17 ;  /* 0x000000ffff037224 */ /* 0x000fe200078e0011 */
[----:B01--4-:R-:W-:Y:S06]  /*105f0*/  @!P0 BRA `(.L_x_311) ;  /* 0x0000000000288947 */ /* 0x013fec0003800000 */
[----:B------:R-:W-:Y:S02]  /*10600*/  ULDC UR8, c[0x0][0x64c] ;  /* 0x0001930000087ab9 */ /* 0x000fe40000000800 */
[----:B------:R-:W-:-:S05]  /*10610*/  IADD3 R3, P0, R14, UR8, RZ ;  /* 0x000000080e037c10 */ /* 0x000fca000ff1e0ff */
[----:B------:R-:W-:-:S04]  /*10620*/  IMAD.X R17, RZ, RZ, R17, P0 ;  /* 0x000000ffff117224 */ /* 0x000fc800000e0611 */
[----:B------:R-:W-:-:S04]  /*10630*/  IMAD.WIDE.U32 R4, R17, UR16, RZ ;  /* 0x0000001011047c25 */ /* 0x000fc8000f8e00ff */
[----:B------:R-:W-:-:S04]  /*10640*/  IMAD.WIDE.U32 R4, P0, R3, UR17, R4 ;  /* 0x0000001103047c25 */ /* 0x000fc8000f800004 */
[----:B------:R-:W-:-:S04]  /*10650*/  IMAD.WIDE.U32 R2, R3, UR16, RZ ;  /* 0x0000001003027c25 */ /* 0x000fc8000f8e00ff */
[----:B------:R-:W-:Y:S01]  /*10660*/  IMAD.MOV.U32 R2, RZ, RZ, R5 ;  /* 0x000000ffff027224 */ /* 0x000fe200078e0005 */
[----:B------:R-:W-:Y:S01]  /*10670*/  IADD3 RZ, P1, R3, R4, RZ ;  /* 0x0000000403ff7210 */ /* 0x000fe20007f3e0ff */
[----:B------:R-:W-:-:S04]  /*10680*/  IMAD.X R3, RZ, RZ, RZ, P0 ;  /* 0x000000ffff037224 */ /* 0x000fc800000e06ff */
[----:B------:R-:W-:-:S08]  /*10690*/  IMAD.WIDE.U32.X R2, R17, UR17, R2, P1 ;  /* 0x0000001111027c25 */ /* 0x000fd000088e0402 */
.L_x_311:
[----:B------:R-:W-:Y:S01]  /*106a0*/  ULDC UR8, c[0x0][0x648] ;  /* 0x0001920000087ab9 */ /* 0x000fe20000000800 */
[----:B------:R-:W-:Y:S01]  /*106b0*/  LOP3.LUT R16, R16, UR6, RZ, 0xc0, !PT ;  /* 0x0000000610107c12 */ /* 0x000fe2000f8ec0ff */
[----:B------:R-:W-:Y:S01]  /*106c0*/  IMAD.MOV R19, RZ, RZ, -R19 ;  /* 0x000000ffff137224 */ /* 0x000fe200078e0a13 */
[----:B------:R-:W-:Y:S01]  /*106d0*/  SHF.R.U64 R3, R2, UR8, R3 ;  /* 0x0000000802037c19 */ /* 0x000fe20008001203 */
[----:B------:R-:W-:Y:S01]  /*106e0*/  ULDC UR8, c[0x0][0x638] ;  /* 0x00018e0000087ab9 */ /* 0x000fe20000000800 */
[----:B------:R-:W-:Y:S01]  /*106f0*/  LOP3.LUT R7, R7, UR4, RZ, 0xc0, !PT ;  /* 0x0000000407077c12 */ /* 0x000fe2000f8ec0ff */
[----:B------:R-:W-:Y:S01]  /*10700*/  @P4 IMAD R13, R15, R19, R0 ;  /* 0x000000130f0d4224 */ /* 0x000fe200078e0200 */
[----:B------:R-:W-:Y:S01]  /*10710*/  ULDC UR9, c[0x0][0x610] ;  /* 0x0001840000097ab9 */ /* 0x000fe20000000800 */
[----:B------:R-:W-:Y:S02]  /*10720*/  IMAD.MOV R5, RZ, RZ, -R3 ;  /* 0x000000ffff057224 */ /* 0x000fe400078e0a03 */
[----:B------:R-:W-:-:S02]  /*10730*/  IMAD R16, R3, UR5, R16 ;  /* 0x0000000503107c24 */ /* 0x000fc4000f8e0210 */
[----:B------:R-:W-:Y:S01]  /*10740*/  IMAD R14, R5, UR8, R14 ;  /* 0x00000008050e7c24 */ /* 0x000fe2000f8e020e */
[----:B------:R-:W-:Y:S01]  /*10750*/  ULDC UR8, c[0x0][0x600] ;  /* 0x0001800000087ab9 */ /* 0x000fe20000000800 */
[----:B------:R-:W-:Y:S02]  /*10760*/  IMAD R13, R16, UR9, R13 ;  /* 0x00000009100d7c24 */ /* 0x000fe4000f8e020d */
[----:B------:R-:W-:Y:S02]  /*10770*/  IMAD R2, R14, UR8, R7 ;  /* 0x000000080e027c24 */ /* 0x000fe4000f8e0207 */
[----:B------:R-:W-:-:S03]  /*10780*/  IMAD.MOV.U32 R0, RZ, RZ, 0x1 ;  /* 0x00000001ff007424 */ /* 0x000fc600078e00ff */
[----:B------:R-:W-:Y:S02]  /*10790*/  SEL R14, R2, R13, !P4 ;  /* 0x0000000d020e7207 */ /* 0x000fe40006000000 */
[----:B------:R-:W-:-:S07]  /*107a0*/  SEL R5, R13, R2, !P4 ;  /* 0x000000020d057207 */ /* 0x000fce0006000000 */
.L_x_309:
[----:B------:R-:W-:Y:S05]  /*107b0*/  BSYNC B1 ;  /* 0x0000000000017941 */ /* 0x000fea0003800000 */
.L_x_308:
[----:B------:R-:W-:-:S13]  /*107c0*/  LOP3.LUT P0, RZ, R0, 0xff, RZ, 0xc0, !PT ;  /* 0x000000ff00ff7812 */ /* 0x000fda000780c0ff */
[----:B------:R-:W-:Y:S05]  /*107d0*/  @P0 BRA `(.L_x_312) ;  /* 0xfffffff000f00947 */ /* 0x000fea000383ffff */
[----:B------:R-:W-:Y:S05]  /*107e0*/  BSYNC B0 ;  /* 0x0000000000007941 */ /* 0x000fea0003800000 */
.L_x_301:
[----:B------:R-:W-:-:S03]  /*107f0*/  UMOV UR8, 0xffffffff ;  /* 0xffffffff00087882 */ /* 0x000fc60000000000 */
[----:B------:R-:W-:Y:S05]  /*10800*/  BRA.DIV UR8, `(.L_x_313) ;  /* 0x0000000208e07947 */ /* 0x000fea000b800000 */
[----:B------:R-:W-:-:S13]  /*10810*/  ELECT P0, URZ, PT ;  /* 0x00000000003f782f */ /* 0x000fda0003800000 */
.L_x_325:
[----:B------:R-:W-:Y:S04]  /*10820*/  BSSY B0, `(.L_x_314) ;  /* 0x000001a000007945 */ /* 0x000fe80003800000 */
[----:B------:R-:W-:Y:S05]  /*10830*/  @!P0 BRA `(.L_x_315) ;  /* 0x0000000000608947 */ /* 0x000fea0003800000 */
[----:B------:R-:W-:-:S04]  /*10840*/  ULOP3.LUT UR8, UR7, 0x2, URZ, 0xfc, !UPT ;  /* 0x0000000207087892 */ /* 0x000fc8000f8efc3f */
[----:B------:R-:W-:-:S06]  /*10850*/  UISETP.NE.AND UP0, UPT, UR8, 0x3, UPT ;  /* 0x000000030800788c */ /* 0x000fcc000bf05270 */
[----:B------:R-:W-:-:S13]  /*10860*/  PLOP3.LUT P0, PT, PT, PT, UP0, 0x80, 0x0 ;  /* 0x000000000000781c */ /* 0x000fda0003f0f008 */
[----:B------:R-:W-:Y:S05]  /*10870*/  @!P0 BRA `(.L_x_316) ;  /* 0x0000000000048947 */ /* 0x000fea0003800000 */
[----:B------:R-:W-:Y:S01]  /*10880*/  BPT.TRAP 0x1 ;  /* 0x000000040000795c */ /* 0x000fe20000300000 */
.L_x_316:
[----:B------:R-:W0:Y:S01]  /*10890*/  S2R R3, SR_CgaCtaId ;  /* 0x0000000000037919 */ /* 0x000e220000008800 */
[----:B------:R-:W-:Y:S02]  /*108a0*/  MOV R0, 0x400 ;  /* 0x0000040000007802 */ /* 0x000fe40000000f00 */
[----:B------:R-:W-:Y:S02]  /*108b0*/  SHF.L.U32 R2, R12, 0x1f, RZ ;  /* 0x0000001f0c027819 */ /* 0x000fe400000006ff */
[----:B0-----:R-:W-:-:S05]  /*108c0*/  LEA R0, R3, R0, 0x18 ;  /* 0x0000000003007211 */ /* 0x001fca00078ec0ff */
[----:B------:R-:W-:-:S04]  /*108d0*/  VIADD R0, R0, 0x10 ;  /* 0x0000001000007836 */ /* 0x000fc80000000000 */
[C---:B------:R-:W-:Y:S02]  /*108e0*/  IMAD R5, R11.reuse, 0x8, R0 ;  /* 0x000000080b057824 */ /* 0x040fe400078e0200 */
[----:B------:R-:W-:Y:S02]  /*108f0*/  VIADD R11, R11, 0x1 ;  /* 0x000000010b0b7836 */ /* 0x000fe40000000000 */
[----:B------:R-:W0:Y:S03]  /*10900*/  SYNCS.PHASECHK.TRANS64.TRYWAIT P0, [R5+URZ], R2 ;  /* 0x00000002050075a7 */ /* 0x000e26000800017f */
[----:B------:R-:W-:-:S04]  /*10910*/  ISETP.NE.AND P1, PT, R11, 0x2, PT ;  /* 0x000000020b00780c */ /* 0x000fc80003f25270 */
[----:B------:R-:W-:Y:S02]  /*10920*/  SEL R3, RZ, 0x1, P1 ;  /* 0x00000001ff037807 */ /* 0x000fe40000800000 */
[----:B------:R-:W-:Y:S02]  /*10930*/  SEL R11, R11, RZ, P1 ;  /* 0x000000ff0b0b7207 */ /* 0x000fe40000800000 */
[----:B------:R-:W-:Y:S01]  /*10940*/  LOP3.LUT R3, R12, R3, RZ, 0x3c, !PT ;  /* 0x000000030c037212 */ /* 0x000fe200078e3cff */
[----:B0-----:R-:W-:Y:S06]  /*10950*/  @!P0 BRA `(.L_x_317) ;  /* 0x0000000000ac8947 */ /* 0x001fec0003800000 */
.L_x_326:
[----:B------:R-:W-:Y:S01]  /*10960*/  IMAD R11, R11, 0x8, R0 ;  /* 0x000000080b0b7824 */ /* 0x000fe200078e0200 */
[----:B------:R-:W-:-:S07]  /*10970*/  SHF.L.U32 R0, R3, 0x1f, RZ ;  /* 0x0000001f03007819 */ /* 0x000fce00000006ff */
.L_x_318:
[----:B-1----:R1:W2:Y:S02]  /*10980*/  SYNCS.PHASECHK.TRANS64.TRYWAIT P0, [R11+URZ], R0 ;  /* 0x000000000b0075a7 */ /* 0x0022a4000800017f */
[----:B--2---:R-:W-:Y:S05]  /*10990*/  @!P0 NANOSLEEP.SYNCS 0x989680 ;  /* 0x009896800000895d */ /* 0x004fea0003900000 */
[----:B------:R-:W2:Y:S02]  /*109a0*/  @!P0 SYNCS.PHASECHK.TRANS64 P0, [R11+URZ], R0 ;  /* 0x000000000b0085a7 */ /* 0x000ea4000800007f */
[----:B--2---:R-:W-:Y:S05]  /*109b0*/  @!P0 BRA `(.L_x_318) ;  /* 0xfffffffc00f08947 */ /* 0x004fea000383ffff */
.L_x_315:
[----:B------:R-:W-:Y:S05]  /*109c0*/  BSYNC B0 ;  /* 0x0000000000007941 */ /* 0x000fea0003800000 */
.L_x_314:
[----:B------:R-:W-:Y:S05]  /*109d0*/  EXIT ;  /* 0x000000000000794d */ /* 0x000fea0003800000 */
.L_x_21:
[----:B-1----:R-:W-:-:S04]  /*109e0*/  IMAD.U32 R3, RZ, RZ, UR6 ;  /* 0x00000006ff037e24 */ /* 0x002fc8000f8e00ff */
[----:B------:R1:W2:Y:S03]  /*109f0*/  SYNCS.PHASECHK.TRANS64.TRYWAIT P0, [R3+URZ], R0 ;  /* 0x00000000030075a7 */ /* 0x0002a6000800017f */
[----:B--2---:R-:W-:Y:S05]  /*10a00*/  @!P0 NANOSLEEP.SYNCS 0x989680 ;  /* 0x009896800000895d */ /* 0x004fea0003900000 */
[----:B------:R-:W2:Y:S02]  /*10a10*/  @!P0 SYNCS.PHASECHK.TRANS64 P0, [R3+URZ], R0 ;  /* 0x00000000030085a7 */ /* 0x000ea4000800007f */
[----:B--2---:R-:W-:Y:S05]  /*10a20*/  @!P0 BRA `(.L_x_21) ;  /* 0xfffffffc00ec8947 */ /* 0x004fea000383ffff */
[----:B------:R-:W-:Y:S05]  /*10a30*/  BRA `(.L_x_20) ;  /* 0xffffff1000e87947 */ /* 0x000fea000383ffff */
.L_x_27:
[----:B-----5:R2:W-:Y:S02]  /*10a40*/  STL [R1+0x88], R0 ;  /* 0x0000880001007387 */ /* 0x0205e40000100800 */
[----:B--2---:R-:W-:-:S04]  /*10a50*/  IMAD.U32 R0, RZ, RZ, UR22 ;  /* 0x00000016ff007e24 */ /* 0x004fc8000f8e00ff */
[----:B------:R2:W3:Y:S03]  /*10a60*/  SYNCS.PHASECHK.TRANS64.TRYWAIT P0, [R0+URZ], R229 ;  /* 0x000000e5000075a7 */ /* 0x0004e6000800017f */
[----:B---3--:R-:W-:Y:S05]  /*10a70*/  @!P0 NANOSLEEP.SYNCS 0x989680 ;  /* 0x009896800000895d */ /* 0x008fea0003900000 */
[----:B------:R2:W3:Y:S02]  /*10a80*/  @!P0 SYNCS.PHASECHK.TRANS64 P0, [R0+URZ], R229 ;  /* 0x000000e5000085a7 */ /* 0x0004e4000800007f */
[----:B--2---:R2:W5:Y:S02]  /*10a90*/  LDL.LU R0, [R1+0x88] ;  /* 0x0000880001007983 */ /* 0x0045640000300800 */
[----:B--23--:R-:W-:Y:S05]  /*10aa0*/  @!P0 BRA `(.L_x_27) ;  /* 0xfffffffc00e48947 */ /* 0x00cfea000383ffff */
[----:B------:R-:W-:Y:S05]  /*10ab0*/  BRA `(.L_x_26) ;  /* 0xffffff2800347947 */ /* 0x000fea000383ffff */
.L_x_302:
[----:B------:R-:W-:Y:S01]  /*10ac0*/  BSSY B1, `(.L_x_319) ;  /* 0x0000006000017945 */ /* 0x000fe20003800000 */
[----:B------:R-:W-:-:S07]  /*10ad0*/  IMAD.MOV.U32 R0, RZ, RZ, -0x1 ;  /* 0xffffffffff007424 */ /* 0x000fce00078e00ff */
[----:B------:R-:W-:Y:S05]  /*10ae0*/  WARPSYNC.COLLECTIVE R0, `(.L_x_320) ;  /* 0x00000000000c7348 */ /* 0x000fea0003c00000 */
[----:B------:R-:W-:Y:S02]  /*10af0*/  ELECT P0, UR62, PT ;  /* 0x00000000003e782f */ /* 0x000fe40003800000 */
[----:B------:R-:W-:Y:S01]  /*10b00*/  MOV R0, UR62 ;  /* 0x0000003e00007c02 */ /* 0x000fe20008000f00 */
[----:B------:R-:W-:Y:S10]  /*10b10*/  ENDCOLLECTIVE ;  /* 0x000000000000791b */ /* 0x000ff40003800000 */
.L_x_320:
[----:B------:R-:W-:Y:S05]  /*10b20*/  BSYNC B1 ;  /* 0x0000000000017941 */ /* 0x000fea0003800000 */
.L_x_319:
[----:B------:R-:W-:Y:S05]  /*10b30*/  BRA `(.L_x_321) ;  /* 0xfffffff000247947 */ /* 0x000fea000383ffff */
.L_x_305:
[----:B0-----:R0:W2:Y:S02]  /*10b40*/  SYNCS.PHASECHK.TRANS64.TRYWAIT P0, [R5+URZ+0x10], R2 ;  /* 0x00001002050075a7 */ /* 0x0010a4000800017f */
[----:B--2---:R-:W-:Y:S05]  /*10b50*/  @!P0 NANOSLEEP.SYNCS 0x989680 ;  /* 0x009896800000895d */ /* 0x004fea0003900000 */
[----:B------:R-:W2:Y:S02]  /*10b60*/  @!P0 SYNCS.PHASECHK.TRANS64 P0, [R5+URZ+0x10], R2 ;  /* 0x00001002050085a7 */ /* 0x000ea4000800007f */
[----:B--2---:R-:W-:Y:S05]  /*10b70*/  @!P0 BRA `(.L_x_305) ;  /* 0xfffffffc00f08947 */ /* 0x004fea000383ffff */
[----:B------:R-:W-:Y:S05]  /*10b80*/  BRA `(.L_x_322) ;  /* 0xfffffff000607947 */ /* 0x000fea000383ffff */
.L_x_313:
[----:B------:R-:W-:Y:S01]  /*10b90*/  BSSY B0, `(.L_x_323) ;  /* 0x0000006000007945 */ /* 0x000fe20003800000 */
[----:B------:R-:W-:-:S07]  /*10ba0*/  IMAD.MOV.U32 R0, RZ, RZ, -0x1 ;  /* 0xffffffffff007424 */ /* 0x000fce00078e00ff */
[----:B------:R-:W-:Y:S05]  /*10bb0*/  WARPSYNC.COLLECTIVE R0, `(.L_x_324) ;  /* 0x00000000000c7348 */ /* 0x000fea0003c00000 */
[----:B------:R-:W-:Y:S02]  /*10bc0*/  ELECT P0, UR62, PT ;  /* 0x00000000003e782f */ /* 0x000fe40003800000 */
[----:B------:R-:W-:Y:S01]  /*10bd0*/  MOV R0, UR62 ;  /* 0x0000003e00007c02 */ /* 0x000fe20008000f00 */
[----:B------:R-:W-:Y:S10]  /*10be0*/  ENDCOLLECTIVE ;  /* 0x000000000000791b */ /* 0x000ff40003800000 */
.L_x_324:
[----:B------:R-:W-:Y:S05]  /*10bf0*/  BSYNC B0 ;  /* 0x0000000000007941 */ /* 0x000fea0003800000 */
.L_x_323:
[----:B------:R-:W-:Y:S05]  /*10c00*/  BRA `(.L_x_325) ;  /* 0xfffffffc00047947 */ /* 0x000fea000383ffff */
.L_x_317:
[----:B0-----:R0:W1:Y:S02]  /*10c10*/  SYNCS.PHASECHK.TRANS64.TRYWAIT P0, [R5+URZ], R2 ;  /* 0x00000002050075a7 */ /* 0x001064000800017f */
[----:B-1----:R-:W-:Y:S05]  /*10c20*/  @!P0 NANOSLEEP.SYNCS 0x989680 ;  /* 0x009896800000895d */ /* 0x002fea0003900000 */
[----:B------:R-:W1:Y:S02]  /*10c30*/  @!P0 SYNCS.PHASECHK.TRANS64 P0, [R5+URZ], R2 ;  /* 0x00000002050085a7 */ /* 0x000e64000800007f */
[----:B-1----:R-:W-:Y:S05]  /*10c40*/  @!P0 BRA `(.L_x_317) ;  /* 0xfffffffc00f08947 */ /* 0x002fea000383ffff */
[----:B------:R-:W-:Y:S05]  /*10c50*/  BRA `(.L_x_326) ;  /* 0xfffffffc00407947 */ /* 0x000fea000383ffff */
.L_x_327:
[----:B------:R-:W-:-:S00]  /*10c60*/  BRA `(.L_x_327) ;  /* 0xfffffffc00fc7947 */ /* 0x000fc0000383ffff */
[----:B------:R-:W-:-:S00]  /*10c70*/  NOP ;  /* 0x0000000000007918 */ /* 0x000fc00000000000 */
        /* <DEDUP_REMOVED lines=8> */
.L_x_328:


//--------------------- .nv.shared._ZN7cutlass13device_kernelINS_4gemm6kernel13GemmUniversalIN4cute5tupleIJiiiiEEENS1_10collective13CollectiveMmaINS1_37MainloopSm90TmaGmmaWarpSpecializedFP8ILi2ENS5_IJNS4_1CILi2EEENSA_ILi1EEESC_EEENS1_35KernelTmaWarpSpecializedCooperativeEEENS5_IJNSA_ILi256EEENSA_ILi128EEESG_EEENS_12float_e4m3_tENS5_IJlSC_lEEESJ_SK_NS4_8TiledMMAINS4_8MMA_AtomIJNS4_4SM904GMMA31MMA_64x128x32_F32E4M3E4M3_SS_TNILNSO_7ScaleInE1ELSQ_1EEEEEENS4_6LayoutISD_NS5_IJSC_NSA_ILi0EEESU_EEEEENS5_IJNS4_10UnderscoreESX_SX_EEEEENS4_13SM90_TMA_LOADENS4_14ComposedLayoutINS4_7SwizzleILi3ELi4ELi3EEENS4_18smem_ptr_flag_bitsILi8EEENST_INS5_IJNSA_ILi8EEESH_EEENS5_IJSH_SC_EEEEEEEvNS4_8identityENS4_23SM90_TMA_LOAD_MULTICASTES1A_vS1B_EENS_8epilogue10collective6detail29Sm90TmaWarpSpecializedAdapterINS1F_15DefaultEpilogueISJ_SK_SK_NS1E_6thread17LinearCombinationISJ_Li1EffLNS1J_9ScaleType4KindE0ELNS_15FloatRoundStyleE2ESJ_EENS1_15EpilogueDefaultEEEEEvvEEEEvNT_6ParamsE --------------------------
	.section	.nv.shared._ZN7cutlass13device_kernelINS_4gemm6kernel13GemmUniversalIN4cute5tupleIJiiiiEEENS1_10collective13CollectiveMmaINS1_37MainloopSm90TmaGmmaWarpSpecializedFP8ILi2ENS5_IJNS4_1CILi2EEENSA_ILi1EEESC_EEENS1_35KernelTmaWarpSpecializedCooperativeEEENS5_IJNSA_ILi256EEENSA_ILi128EEESG_EEENS_12float_e4m3_tENS5_IJlSC_lEEESJ_SK_NS4_8TiledMMAINS4_8MMA_AtomIJNS4_4SM904GMMA31MMA_64x128x32_F32E4M3E4M3_SS_TNILNSO_7ScaleInE1ELSQ_1EEEEEENS4_6LayoutISD_NS5_IJSC_NSA_ILi0EEESU_EEEEENS5_IJNS4_10UnderscoreESX_SX_EEEEENS4_13SM90_TMA_LOADENS4_14ComposedLayoutINS4_7SwizzleILi3ELi4ELi3EEENS4_18smem_ptr_flag_bitsILi8EEENST_INS5_IJNSA_ILi8EEESH_EEENS5_IJSH_SC_EEEEEEEvNS4_8identityENS4_23SM90_TMA_LOAD_MULTICASTES1A_vS1B_EENS_8epilogue10collective6detail29Sm90TmaWarpSpecializedAdapterINS1F_15DefaultEpilogueISJ_SK_SK_NS1E_6thread17LinearCombinationISJ_Li1EffLNS1J_9ScaleType4KindE0ELNS_15FloatRoundStyleE2ESJ_EENS1_15EpilogueDefaultEEEEEvvEEEEvNT_6ParamsE,"aw",@nobits
	.sectionflags	@""
	.align	16
	.zero		1024


//--------------------- .nv.shared.reserved.0     --------------------------
	.section	.nv.shared.reserved.0,"aw",@nobits
	.weak		__nv_reservedSMEM_offset_0_alias
	.size		__nv_reservedSMEM_offset_0_alias, 0, 0
	.other		__nv_reservedSMEM_offset_0_alias,@"STO_CUDA_RESERVED_SHARED STV_DEFAULT"
__nv_reservedSMEM_offset_0_alias:
	.zero		0


//--------------------- .nv.global                --------------------------
	.section	.nv.global,"aw",@nobits
.nv.global:
	.type		_ZN40_INTERNAL_9e1ffe09_4_k_cu_38da4687_181644cute1_E,@object
	.size		_ZN40_INTERNAL_9e1ffe09_4_k_cu_38da4687_181644cute1_E,(_ZN40_INTERNAL_9e1ffe09_4_k_cu_38da4687_181644cuda3std3__45__cpo6cbeginE - _ZN40_INTERNAL_9e1ffe09_4_k_cu_38da4687_181644cute1_E)
_ZN40_INTERNAL_9e1ffe09_4_k_cu_38da4687_181644cute1_E:
	.zero		1
	.type		_ZN40_INTERNAL_9e1ffe09_4_k_cu_38da4687_181644cuda3std3__45__cpo6cbeginE,@object
	.size		_ZN40_INTERNAL_9e1ffe09_4_k_cu_38da4687_181644cuda3std3__45__cpo6cbeginE,(_ZN40_INTERNAL_9e1ffe09_4_k_cu_38da4687_181644cuda3std3__48in_placeE - _ZN40_INTERNAL_9e1ffe09_4_k_cu_38da4687_181644cuda3std3__45__cpo6cbeginE)
_ZN40_INTERNAL_9e1ffe09_4_k_cu_38da4687_181644cuda3std3__45__cpo6cbeginE:
	.zero		1
	.type		_ZN40_INTERNAL_9e1ffe09_4_k_cu_38da4687_181644cuda3std3__48in_placeE,@object
	.size		_ZN40_INTERNAL_9e1ffe09_4_k_cu_38da4687_181644cuda3std3__48in_placeE,(_ZN40_INTERNAL_9e1ffe09_4_k_cu_38da4687_181644cuda3std6ranges3__45__cpo9iter_moveE - _ZN40_INTERNAL_9e1ffe09_4_k_cu_38da4687_181644cuda3std3__48in_placeE)
_ZN40_INTERNAL_9e1ffe09_4_k_cu_38da4687_181644cuda3std3__48in_placeE:
	.zero		1
	.type		_ZN40_INTERNAL_9e1ffe09_4_k_cu_38da4687_181644cuda3std6ranges3__45__cpo9iter_moveE,@object
	.size		_ZN40_INTERNAL_9e1ffe09_4_k_cu_38da4687_181644cuda3std6ranges3__45__cpo9iter_moveE,(_ZN40_INTERNAL_9e1ffe09_4_k_cu_38da4687_181644cuda3std3__45__cpo5beginE - _ZN40_INTERNAL_9e1ffe09_4_k_cu_38da4687_181644cuda3std6ranges3__45__cpo9iter_moveE)
_ZN40_INTERNAL_9e1ffe09_4_k_cu_38da4687_181644cuda3std6ranges3__45__cpo9iter_moveE:
	.zero		1
	.type		_ZN40_INTERNAL_9e1ffe09_4_k_cu_38da4687_181644cuda3std3__45__cpo5beginE,@object
	.size		_ZN40_INTERNAL_9e1ffe09_4_k_cu_38da4687_181644cuda3std3__45__cpo5beginE,(_ZN40_INTERNAL_9e1ffe09_4_k_cu_38da4687_181644cuda3std3__442_GLOBAL__N__9e1ffe09_4_k_cu_38da4687_181646ignoreE - _ZN40_INTERNAL_9e1ffe09_4_k_cu_38da4687_181644cuda3std3__45__cpo5beginE)
_ZN40_INTERNAL_9e1ffe09_4_k_cu_38da4687_181644cuda3std3__45__cpo5beginE:
	.zero		1
	.type		_ZN40_INTERNAL_9e1ffe09_4_k_cu_38da4687_181644cuda3std3__442_GLOBAL__N__9e1ffe09_4_k_cu_38da4687_181646ignoreE,@object
	.size		_ZN40_INTERNAL_9e1ffe09_4_k_cu_38da4687_181644cuda3std3__442_GLOBAL__N__9e1ffe09_4_k_cu_38da4687_181646ignoreE,(_ZN40_INTERNAL_9e1ffe09_4_k_cu_38da4687_181644cute7productE - _ZN40_INTERNAL_9e1ffe09_4_k_cu_38da4687_181644cuda3std3__442_GLOBAL__N__9e1ffe09_4_k_cu_38da4687_181646ignoreE)
_ZN40_INTERNAL_9e1ffe09_4_k_cu_38da4687_181644cuda3std3__442_GLOBAL__N__9e1ffe09_4_k_cu_38da4687_181646ignoreE:
	.zero		1
	.type		_ZN40_INTERNAL_9e1ffe09_4_k_cu_38da4687_181644cute7productE,@object
	.size		_ZN40_INTERNAL_9e1ffe09_4_k_cu_38da4687_181644cute7productE,(_ZN40_INTERNAL_9e1ffe09_4_k_cu_38da4687_181644cuda3std3__45__cpo3endE - _ZN40_INTERNAL_9e1ffe09_4_k_cu_38da4687_181644cute7productE)
_ZN40_INTERNAL_9e1ffe09_4_k_cu_38da4687_181644cute7productE:
	.zero		1
	.type		_ZN40_INTERNAL_9e1ffe09_4_k_cu_38da4687_181644cuda3std3__45__cpo3endE,@object
	.size		_ZN40_INTERNAL_9e1ffe09_4_k_cu_38da4687_181644cuda3std3__45__cpo3endE,(_ZN40_INTERNAL_9e1ffe09_4_k_cu_38da4687_181644cuda3std3__419piecewise_constructE - _ZN40_INTERNAL_9e1ffe09_4_k_cu_38da4687_181644cuda3std3__45__cpo3endE)
_ZN40_INTERNAL_9e1ffe09_4_k_cu_38da4687_181644cuda3std3__45__cpo3endE:
	.zero		1
	.type		_ZN40_INTERNAL_9e1ffe09_4_k_cu_38da4687_181644cuda3std3__419piecewise_constructE,@object
	.size		_ZN40_INTERNAL_9e1ffe09_4_k_cu_38da4687_181644cuda3std3__419piecewise_constructE,(_ZN40_INTERNAL_9e1ffe09_4_k_cu_38da4687_181644cuda3std3__45__cpo4cendE - _ZN40_INTERNAL_9e1ffe09_4_k_cu_38da4687_181644cuda3std3__419piecewise_constructE)
_ZN40_INTERNAL_9e1ffe09_4_k_cu_38da4687_181644cuda3std3__419piecewise_constructE:
	.zero		1
	.type		_ZN40_INTERNAL_9e1ffe09_4_k_cu_38da4687_181644cuda3std3__45__cpo4cendE,@object
	.size		_ZN40_INTERNAL_9e1ffe09_4_k_cu_38da4687_181644cuda3std3__45__cpo4cendE,(_ZN40_INTERNAL_9e1ffe09_4_k_cu_38da4687_181644cuda3std6ranges3__45__cpo4swapE - _ZN40_INTERNAL_9e1ffe09_4_k_cu_38da4687_181644cuda3std3__45__cpo4cendE)
_ZN40_INTERNAL_9e1ffe09_4_k_cu_38da4687_181644cuda3std3__45__cpo4cendE:
	.zero		1
	.type		_ZN40_INTERNAL_9e1ffe09_4_k_cu_38da4687_181644cuda3std6ranges3__45__cpo4swapE,@object
	.size		_ZN40_INTERNAL_9e1ffe09_4_k_cu_38da4687_181644cuda3std6ranges3__45__cpo4swapE,(.L_7 - _ZN40_INTERNAL_9e1ffe09_4_k_cu_38da4687_181644cuda3std6ranges3__45__cpo4swapE)
_ZN40_INTERNAL_9e1ffe09_4_k_cu_38da4687_181644cuda3std6ranges3__45__cpo4swapE:
	.zero		1
.L_7:


//--------------------- .nv.constant0._ZN7cutlass13device_kernelINS_4gemm6kernel13GemmUniversalIN4cute5tupleIJiiiiEEENS1_10collective13CollectiveMmaINS1_37MainloopSm90TmaGmmaWarpSpecializedFP8ILi2ENS5_IJNS4_1CILi2EEENSA_ILi1EEESC_EEENS1_35KernelTmaWarpSpecializedCooperativeEEENS5_IJNSA_ILi256EEENSA_ILi128EEESG_EEENS_12float_e4m3_tENS5_IJlSC_lEEESJ_SK_NS4_8TiledMMAINS4_8MMA_AtomIJNS4_4SM904GMMA31MMA_64x128x32_F32E4M3E4M3_SS_TNILNSO_7ScaleInE1ELSQ_1EEEEEENS4_6LayoutISD_NS5_IJSC_NSA_ILi0EEESU_EEEEENS5_IJNS4_10UnderscoreESX_SX_EEEEENS4_13SM90_TMA_LOADENS4_14ComposedLayoutINS4_7SwizzleILi3ELi4ELi3EEENS4_18smem_ptr_flag_bitsILi8EEENST_INS5_IJNSA_ILi8EEESH_EEENS5_IJSH_SC_EEEEEEEvNS4_8identityENS4_23SM90_TMA_LOAD_MULTICASTES1A_vS1B_EENS_8epilogue10collective6detail29Sm90TmaWarpSpecializedAdapterINS1F_15DefaultEpilogueISJ_SK_SK_NS1E_6thread17LinearCombinationISJ_Li1EffLNS1J_9ScaleType4KindE0ELNS_15FloatRoundStyleE2ESJ_EENS1_15EpilogueDefaultEEEEEvvEEEEvNT_6ParamsE --------------------------
	.section	.nv.constant0._ZN7cutlass13device_kernelINS_4gemm6kernel13GemmUniversalIN4cute5tupleIJiiiiEEENS1_10collective13CollectiveMmaINS1_37MainloopSm90TmaGmmaWarpSpecializedFP8ILi2ENS5_IJNS4_1CILi2EEENSA_ILi1EEESC_EEENS1_35KernelTmaWarpSpecializedCooperativeEEENS5_IJNSA_ILi256EEENSA_ILi128EEESG_EEENS_12float_e4m3_tENS5_IJlSC_lEEESJ_SK_NS4_8TiledMMAINS4_8MMA_AtomIJNS4_4SM904GMMA31MMA_64x128x32_F32E4M3E4M3_SS_TNILNSO_7ScaleInE1ELSQ_1EEEEEENS4_6LayoutISD_NS5_IJSC_NSA_ILi0EEESU_EEEEENS5_IJNS4_10UnderscoreESX_SX_EEEEENS4_13SM90_TMA_LOADENS4_14ComposedLayoutINS4_7SwizzleILi3ELi4ELi3EEENS4_18smem_ptr_flag_bitsILi8EEENST_INS5_IJNSA_ILi8EEESH_EEENS5_IJSH_SC_EEEEEEEvNS4_8identityENS4_23SM90_TMA_LOAD_MULTICASTES1A_vS1B_EENS_8epilogue10collective6detail29Sm90TmaWarpSpecializedAdapterINS1F_15DefaultEpilogueISJ_SK_SK_NS1E_6thread17LinearCombinationISJ_Li1EffLNS1J_9ScaleType4KindE0ELNS_15FloatRoundStyleE2ESJ_EENS1_15EpilogueDefaultEEEEEvvEEEEvNT_6ParamsE,"a",@progbits
	.sectionflags	@""
	.align	4
.nv.constant0._ZN7cutlass13device_kernelINS_4gemm6kernel13GemmUniversalIN4cute5tupleIJiiiiEEENS1_10collective13CollectiveMmaINS1_37MainloopSm90TmaGmmaWarpSpecializedFP8ILi2ENS5_IJNS4_1CILi2EEENSA_ILi1EEESC_EEENS1_35KernelTmaWarpSpecializedCooperativeEEENS5_IJNSA_ILi256EEENSA_ILi128EEESG_EEENS_12float_e4m3_tENS5_IJlSC_lEEESJ_SK_NS4_8TiledMMAINS4_8MMA_AtomIJNS4_4SM904GMMA31MMA_64x128x32_F32E4M3E4M3_SS_TNILNSO_7ScaleInE1ELSQ_1EEEEEENS4_6LayoutISD_NS5_IJSC_NSA_ILi0EEESU_EEEEENS5_IJNS4_10UnderscoreESX_SX_EEEEENS4_13SM90_TMA_LOADENS4_14ComposedLayoutINS4_7SwizzleILi3ELi4ELi3EEENS4_18smem_ptr_flag_bitsILi8EEENST_INS5_IJNSA_ILi8EEESH_EEENS5_IJSH_SC_EEEEEEEvNS4_8identityENS4_23SM90_TMA_LOAD_MULTICASTES1A_vS1B_EENS_8epilogue10collective6detail29Sm90TmaWarpSpecializedAdapterINS1F_15DefaultEpilogueISJ_SK_SK_NS1E_6thread17LinearCombinationISJ_Li1EffLNS1J_9ScaleType4KindE0ELNS_15FloatRoundStyleE2ESJ_EENS1_15EpilogueDefaultEEEEEvvEEEEvNT_6ParamsE:
	.zero		1664


//--------------------- SYMBOLS --------------------------

	.type		.nv.reservedSmem.offset0,@object
	.size		.nv.reservedSmem.offset0,0x4
